	.target	sm_103a

	.elftype	@"ET_EXEC"


//--------------------- .note.nv.tkinfo           --------------------------
	.section	.note.nv.tkinfo,"",@"SHT_NOTE"
	.sectionflags	@"SHF_NOTE_NV_TKINFO"
	.tkinfo
        /*0018*/ 	.word	0x00000002
        /*0030*/ 	.string	""
        /*0030*/ 	.string	"ptxas"
        /*0030*/ 	.string	"Cuda compilation tools, release 13.0, V13.0.88"
        /*0030*/ 	.string	"Build cuda_13.0.r13.0/compiler.36424714_0"
        /*0030*/ 	.string	"-arch sm_103a -m 64 "



//--------------------- .note.nv.cuinfo           --------------------------
	.section	.note.nv.cuinfo,"",@"SHT_NOTE"
	.sectionflags	@"SHF_NOTE_NV_CUINFO"
        /*0018*/ 	.short	0x0002
        /*001a*/ 	.short	0x0067
        /*001c*/ 	.short	0x0082
	.zero		2


//--------------------- .nv.info                  --------------------------
	.section	.nv.info,"",@"SHT_CUDA_INFO"
	.align	4


	//----- nvinfo : EIATTR_REGCOUNT
	.align		4
        /*0000*/ 	.byte	0x04, 0x2f
        /*0002*/ 	.short	(.L_1 - .L_0)
	.align		4
.L_0:
        /*0004*/ 	.word	index@(_ZN17fastertransformer15shift_partitionIfEEvPT_PKS1_iiiiii)
        /*0008*/ 	.word	0x00000014


	//----- nvinfo : EIATTR_FRAME_SIZE
	.align		4
.L_1:
        /*000c*/ 	.byte	0x04, 0x11
        /*000e*/ 	.short	(.L_3 - .L_2)
	.align		4
.L_2:
        /*0010*/ 	.word	index@(_ZN17fastertransformer15shift_partitionIfEEvPT_PKS1_iiiiii)
        /*0014*/ 	.word	0x00000000


	//----- nvinfo : EIATTR_REGCOUNT
	.align		4
.L_3:
        /*0018*/ 	.byte	0x04, 0x2f
        /*001a*/ 	.short	(.L_5 - .L_4)
	.align		4
.L_4:
        /*001c*/ 	.word	index@(_ZN17fastertransformer18shift_partition_v2IfEEvPT_PKS1_iiiiii)
        /*0020*/ 	.word	0x0000001a


	//----- nvinfo : EIATTR_FRAME_SIZE
	.align		4
.L_5:
        /*0024*/ 	.byte	0x04, 0x11
        /*0026*/ 	.short	(.L_7 - .L_6)
	.align		4
.L_6:
        /*0028*/ 	.word	index@(_ZN17fastertransformer18shift_partition_v2IfEEvPT_PKS1_iiiiii)
        /*002c*/ 	.word	0x00000000


	//----- nvinfo : EIATTR_REGCOUNT
	.align		4
.L_7:
        /*0030*/ 	.byte	0x04, 0x2f
        /*0032*/ 	.short	(.L_9 - .L_8)
	.align		4
.L_8:
        /*0034*/ 	.word	index@(_ZN17fastertransformer21shift_partition_COL32INS_5half4EEEvPaPKT_iiiiPKfii)
        /*0038*/ 	.word	0x00000016


	//----- nvinfo : EIATTR_FRAME_SIZE
	.align		4
.L_9:
        /*003c*/ 	.byte	0x04, 0x11
        /*003e*/ 	.short	(.L_11 - .L_10)
	.align		4
.L_10:
        /*0040*/ 	.word	index@(_ZN17fastertransformer21shift_partition_COL32INS_5half4EEEvPaPKT_iiiiPKfii)
        /*0044*/ 	.word	0x00000000


	//----- nvinfo : EIATTR_REGCOUNT
	.align		4
.L_11:
        /*0048*/ 	.byte	0x04, 0x2f
        /*004a*/ 	.short	(.L_13 - .L_12)
	.align		4
.L_12:
        /*004c*/ 	.word	index@(_ZN17fastertransformer24shift_partition_v2_COL32I7__half2EEvPaPKT_iiiiPKfii)
        /*0050*/ 	.word	0x00000020


	//----- nvinfo : EIATTR_FRAME_SIZE
	.align		4
.L_13:
        /*0054*/ 	.byte	0x04, 0x11
        /*0056*/ 	.short	(.L_15 - .L_14)
	.align		4
.L_14:
        /*0058*/ 	.word	index@(_ZN17fastertransformer24shift_partition_v2_COL32I7__half2EEvPaPKT_iiiiPKfii)
        /*005c*/ 	.word	0x00000000


	//----- nvinfo : EIATTR_REGCOUNT
	.align		4
.L_15:
        /*0060*/ 	.byte	0x04, 0x2f
        /*0062*/ 	.short	(.L_17 - .L_16)
	.align		4
.L_16:
        /*0064*/ 	.word	index@(_ZN17fastertransformer18shift_partition_v2I7__half2EEvPT_PKS2_iiiiii)
        /*0068*/ 	.word	0x0000001a


	//----- nvinfo : EIATTR_FRAME_SIZE
	.align		4
.L_17:
        /*006c*/ 	.byte	0x04, 0x11
        /*006e*/ 	.short	(.L_19 - .L_18)
	.align		4
.L_18:
        /*0070*/ 	.word	index@(_ZN17fastertransformer18shift_partition_v2I7__half2EEvPT_PKS2_iiiiii)
        /*0074*/ 	.word	0x00000000


	//----- nvinfo : EIATTR_REGCOUNT
	.align		4
.L_19:
        /*0078*/ 	.byte	0x04, 0x2f
        /*007a*/ 	.short	(.L_21 - .L_20)
	.align		4
.L_20:
        /*007c*/ 	.word	index@(_ZN17fastertransformer15shift_partitionI7__half2EEvPT_PKS2_iiiiii)
        /*0080*/ 	.word	0x00000014


	//----- nvinfo : EIATTR_FRAME_SIZE
	.align		4
.L_21:
        /*0084*/ 	.byte	0x04, 0x11
        /*0086*/ 	.short	(.L_23 - .L_22)
	.align		4
.L_22:
        /*0088*/ 	.word	index@(_ZN17fastertransformer15shift_partitionI7__half2EEvPT_PKS2_iiiiii)
        /*008c*/ 	.word	0x00000000


	//----- nvinfo : EIATTR_REGCOUNT
	.align		4
.L_23:
        /*0090*/ 	.byte	0x04, 0x2f
        /*0092*/ 	.short	(.L_25 - .L_24)
	.align		4
.L_24:
        /*0094*/ 	.word	index@(_ZN17fastertransformer24shift_partition_v2_COL32IfEEvPaPKT_iiiiPKfii)
        /*0098*/ 	.word	0x0000001e


	//----- nvinfo : EIATTR_FRAME_SIZE
	.align		4
.L_25:
        /*009c*/ 	.byte	0x04, 0x11
        /*009e*/ 	.short	(.L_27 - .L_26)
	.align		4
.L_26:
        /*00a0*/ 	.word	index@(_ZN17fastertransformer24shift_partition_v2_COL32IfEEvPaPKT_iiiiPKfii)
        /*00a4*/ 	.word	0x00000000


	//----- nvinfo : EIATTR_REGCOUNT
	.align		4
.L_27:
        /*00a8*/ 	.byte	0x04, 0x2f
        /*00aa*/ 	.short	(.L_29 - .L_28)
	.align		4
.L_28:
        /*00ac*/ 	.word	index@(_ZN17fastertransformer21shift_partition_COL32IfEEvPaPKT_iiiiPKfii)
        /*00b0*/ 	.word	0x00000014


	//----- nvinfo : EIATTR_FRAME_SIZE
	.align		4
.L_29:
        /*00b4*/ 	.byte	0x04, 0x11
        /*00b6*/ 	.short	(.L_31 - .L_30)
	.align		4
.L_30:
        /*00b8*/ 	.word	index@(_ZN17fastertransformer21shift_partition_COL32IfEEvPaPKT_iiiiPKfii)
        /*00bc*/ 	.word	0x00000000


	//----- nvinfo : EIATTR_MIN_STACK_SIZE
	.align		4
.L_31:
        /*00c0*/ 	.byte	0x04, 0x12
        /*00c2*/ 	.short	(.L_33 - .L_32)
	.align		4
.L_32:
        /*00c4*/ 	.word	index@(_ZN17fastertransformer21shift_partition_COL32IfEEvPaPKT_iiiiPKfii)
        /*00c8*/ 	.word	0x00000000


	//----- nvinfo : EIATTR_MIN_STACK_SIZE
	.align		4
.L_33:
        /*00cc*/ 	.byte	0x04, 0x12
        /*00ce*/ 	.short	(.L_35 - .L_34)
	.align		4
.L_34:
        /*00d0*/ 	.word	index@(_ZN17fastertransformer24shift_partition_v2_COL32IfEEvPaPKT_iiiiPKfii)
        /*00d4*/ 	.word	0x00000000


	//----- nvinfo : EIATTR_MIN_STACK_SIZE
	.align		4
.L_35:
        /*00d8*/ 	.byte	0x04, 0x12
        /*00da*/ 	.short	(.L_37 - .L_36)
	.align		4
.L_36:
        /*00dc*/ 	.word	index@(_ZN17fastertransformer15shift_partitionI7__half2EEvPT_PKS2_iiiiii)
        /*00e0*/ 	.word	0x00000000


	//----- nvinfo : EIATTR_MIN_STACK_SIZE
	.align		4
.L_37:
        /*00e4*/ 	.byte	0x04, 0x12
        /*00e6*/ 	.short	(.L_39 - .L_38)
	.align		4
.L_38:
        /*00e8*/ 	.word	index@(_ZN17fastertransformer18shift_partition_v2I7__half2EEvPT_PKS2_iiiiii)
        /*00ec*/ 	.word	0x00000000


	//----- nvinfo : EIATTR_MIN_STACK_SIZE
	.align		4
.L_39:
        /*00f0*/ 	.byte	0x04, 0x12
        /*00f2*/ 	.short	(.L_41 - .L_40)
	.align		4
.L_40:
        /*00f4*/ 	.word	index@(_ZN17fastertransformer24shift_partition_v2_COL32I7__half2EEvPaPKT_iiiiPKfii)
        /*00f8*/ 	.word	0x00000000


	//----- nvinfo : EIATTR_MIN_STACK_SIZE
	.align		4
.L_41:
        /*00fc*/ 	.byte	0x04, 0x12
        /*00fe*/ 	.short	(.L_43 - .L_42)
	.align		4
.L_42:
        /*0100*/ 	.word	index@(_ZN17fastertransformer21shift_partition_COL32INS_5half4EEEvPaPKT_iiiiPKfii)
        /*0104*/ 	.word	0x00000000


	//----- nvinfo : EIATTR_MIN_STACK_SIZE
	.align		4
.L_43:
        /*0108*/ 	.byte	0x04, 0x12
        /*010a*/ 	.short	(.L_45 - .L_44)
	.align		4
.L_44:
        /*010c*/ 	.word	index@(_ZN17fastertransformer18shift_partition_v2IfEEvPT_PKS1_iiiiii)
        /*0110*/ 	.word	0x00000000


	//----- nvinfo : EIATTR_MIN_STACK_SIZE
	.align		4
.L_45:
        /*0114*/ 	.byte	0x04, 0x12
        /*0116*/ 	.short	(.L_47 - .L_46)
	.align		4
.L_46:
        /*0118*/ 	.word	index@(_ZN17fastertransformer15shift_partitionIfEEvPT_PKS1_iiiiii)
        /*011c*/ 	.word	0x00000000
.L_47:


//--------------------- .nv.compat                --------------------------
	.section	.nv.compat,"",@"SHT_CUDA_COMPAT_INFO"
	.align	4
        /*0000*/ 	.byte	0x02, 0x09, 0x01, 0x00, 0x02, 0x02, 0x01, 0x00, 0x02, 0x05, 0x05, 0x00, 0x03, 0x07, 0x01, 0x01
        /*0010*/ 	.byte	0x02, 0x03, 0x00, 0x00, 0x02, 0x06, 0x01, 0x00, 0x04, 0x0b, 0x08, 0x00, 0x00, 0x00, 0x00, 0x00
        /*0020*/ 	.byte	0x00, 0x00, 0x00, 0x00


//--------------------- .nv.info._ZN17fastertransformer21shift_partition_COL32IfEEvPaPKT_iiiiPKfii --------------------------
	.section	.nv.info._ZN17fastertransformer21shift_partition_COL32IfEEvPaPKT_iiiiPKfii,"",@"SHT_CUDA_INFO"
	.sectionflags	@""
	.align	4


	//----- nvinfo : EIATTR_CUDA_API_VERSION
	.align		4
        /*0000*/ 	.byte	0x04, 0x37
        /*0002*/ 	.short	(.L_49 - .L_48)
.L_48:
        /*0004*/ 	.word	0x00000082


	//----- nvinfo : EIATTR_KPARAM_INFO
	.align		4
.L_49:
        /*0008*/ 	.byte	0x04, 0x17
        /*000a*/ 	.short	(.L_51 - .L_50)
.L_50:
        /*000c*/ 	.word	0x00000000
        /*0010*/ 	.short	0x0008
        /*0012*/ 	.short	0x002c
        /*0014*/ 	.byte	0x00, 0xf0, 0x11, 0x00


	//----- nvinfo : EIATTR_KPARAM_INFO
	.align		4
.L_51:
        /*0018*/ 	.byte	0x04, 0x17
        /*001a*/ 	.short	(.L_53 - .L_52)
.L_52:
        /*001c*/ 	.word	0x00000000
        /*0020*/ 	.short	0x0007
        /*0022*/ 	.short	0x0028
        /*0024*/ 	.byte	0x00, 0xf0, 0x11, 0x00


	//----- nvinfo : EIATTR_KPARAM_INFO
	.align		4
.L_53:
        /*0028*/ 	.byte	0x04, 0x17
        /*002a*/ 	.short	(.L_55 - .L_54)
.L_54:
        /*002c*/ 	.word	0x00000000
        /*0030*/ 	.short	0x0006
        /*0032*/ 	.short	0x0020
        /*0034*/ 	.byte	0x00, 0xf5, 0x21, 0x00


	//----- nvinfo : EIATTR_KPARAM_INFO
	.align		4
.L_55:
        /*0038*/ 	.byte	0x04, 0x17
        /*003a*/ 	.short	(.L_57 - .L_56)
.L_56:
        /*003c*/ 	.word	0x00000000
        /*0040*/ 	.short	0x0005
        /*0042*/ 	.short	0x001c
        /*0044*/ 	.byte	0x00, 0xf0, 0x11, 0x00


	//----- nvinfo : EIATTR_KPARAM_INFO
	.align		4
.L_57:
        /*0048*/ 	.byte	0x04, 0x17
        /*004a*/ 	.short	(.L_59 - .L_58)
.L_58:
        /*004c*/ 	.word	0x00000000
        /*0050*/ 	.short	0x0004
        /*0052*/ 	.short	0x0018
        /*0054*/ 	.byte	0x00, 0xf0, 0x11, 0x00


	//----- nvinfo : EIATTR_KPARAM_INFO
	.align		4
.L_59:
        /*0058*/ 	.byte	0x04, 0x17
        /*005a*/ 	.short	(.L_61 - .L_60)
.L_60:
        /*005c*/ 	.word	0x00000000
        /*0060*/ 	.short	0x0003
        /*0062*/ 	.short	0x0014
        /*0064*/ 	.byte	0x00, 0xf0, 0x11, 0x00


	//----- nvinfo : EIATTR_KPARAM_INFO
	.align		4
.L_61:
        /*0068*/ 	.byte	0x04, 0x17
        /*006a*/ 	.short	(.L_63 - .L_62)
.L_62:
        /*006c*/ 	.word	0x00000000
        /*0070*/ 	.short	0x0002
        /*0072*/ 	.short	0x0010
        /*0074*/ 	.byte	0x00, 0xf0, 0x11, 0x00


	//----- nvinfo : EIATTR_KPARAM_INFO
	.align		4
.L_63:
        /*0078*/ 	.byte	0x04, 0x17
        /*007a*/ 	.short	(.L_65 - .L_64)
.L_64:
        /*007c*/ 	.word	0x00000000
        /*0080*/ 	.short	0x0001
        /*0082*/ 	.short	0x0008
        /*0084*/ 	.byte	0x00, 0xf5, 0x21, 0x00


	//----- nvinfo : EIATTR_KPARAM_INFO
	.align		4
.L_65:
        /*0088*/ 	.byte	0x04, 0x17
        /*008a*/ 	.short	(.L_67 - .L_66)
.L_66:
        /*008c*/ 	.word	0x00000000
        /*0090*/ 	.short	0x0000
        /*0092*/ 	.short	0x0000
        /*0094*/ 	.byte	0x00, 0xf5, 0x21, 0x00


	//----- nvinfo : EIATTR_SPARSE_MMA_MASK
	.align		4
.L_67:
        /*0098*/ 	.byte	0x03, 0x50
        /*009a*/ 	.short	0x0000


	//----- nvinfo : EIATTR_MAXREG_COUNT
	.align		4
        /*009c*/ 	.byte	0x03, 0x1b
        /*009e*/ 	.short	0x00ff


	//----- nvinfo : EIATTR_MERCURY_ISA_VERSION
	.align		4
        /*00a0*/ 	.byte	0x03, 0x5f
        /*00a2*/ 	.short	0x0101


	//----- nvinfo : EIATTR_VRC_CTA_INIT_COUNT
	.align		4
        /*00a4*/ 	.byte	0x02, 0x4a
	.zero		1
	.zero		1


	//----- nvinfo : EIATTR_EXIT_INSTR_OFFSETS
	.align		4
        /*00a8*/ 	.byte	0x04, 0x1c
        /*00aa*/ 	.short	(.L_69 - .L_68)


	//   ....[0]....
.L_68:
        /*00ac*/ 	.word	0x00000540


	//   ....[1]....
        /*00b0*/ 	.word	0x00000880


	//----- nvinfo : EIATTR_CBANK_PARAM_SIZE
	.align		4
.L_69:
        /*00b4*/ 	.byte	0x03, 0x19
        /*00b6*/ 	.short	0x0030


	//----- nvinfo : EIATTR_PARAM_CBANK
	.align		4
        /*00b8*/ 	.byte	0x04, 0x0a
        /*00ba*/ 	.short	(.L_71 - .L_70)
	.align		4
.L_70:
        /*00bc*/ 	.word	index@(.nv.constant0._ZN17fastertransformer21shift_partition_COL32IfEEvPaPKT_iiiiPKfii)
        /*00c0*/ 	.short	0x0380
        /*00c2*/ 	.short	0x0030


	//----- nvinfo : EIATTR_SW_WAR
	.align		4
.L_71:
        /*00c4*/ 	.byte	0x04, 0x36
        /*00c6*/ 	.short	(.L_73 - .L_72)
.L_72:
        /*00c8*/ 	.word	0x00000008
.L_73:


//--------------------- .nv.info._ZN17fastertransformer24shift_partition_v2_COL32IfEEvPaPKT_iiiiPKfii --------------------------
	.section	.nv.info._ZN17fastertransformer24shift_partition_v2_COL32IfEEvPaPKT_iiiiPKfii,"",@"SHT_CUDA_INFO"
	.sectionflags	@""
	.align	4


	//----- nvinfo : EIATTR_CUDA_API_VERSION
	.align		4
        /*0000*/ 	.byte	0x04, 0x37
        /*0002*/ 	.short	(.L_75 - .L_74)
.L_74:
        /*0004*/ 	.word	0x00000082


	//----- nvinfo : EIATTR_KPARAM_INFO
	.align		4
.L_75:
        /*0008*/ 	.byte	0x04, 0x17
        /*000a*/ 	.short	(.L_77 - .L_76)
.L_76:
        /*000c*/ 	.word	0x00000000
        /*0010*/ 	.short	0x0008
        /*0012*/ 	.short	0x002c
        /*0014*/ 	.byte	0x00, 0xf0, 0x11, 0x00


	//----- nvinfo : EIATTR_KPARAM_INFO
	.align		4
.L_77:
        /*0018*/ 	.byte	0x04, 0x17
        /*001a*/ 	.short	(.L_79 - .L_78)
.L_78:
        /*001c*/ 	.word	0x00000000
        /*0020*/ 	.short	0x0007
        /*0022*/ 	.short	0x0028
        /*0024*/ 	.byte	0x00, 0xf0, 0x11, 0x00


	//----- nvinfo : EIATTR_KPARAM_INFO
	.align		4
.L_79:
        /*0028*/ 	.byte	0x04, 0x17
        /*002a*/ 	.short	(.L_81 - .L_80)
.L_80:
        /*002c*/ 	.word	0x00000000
        /*0030*/ 	.short	0x0006
        /*0032*/ 	.short	0x0020
        /*0034*/ 	.byte	0x00, 0xf5, 0x21, 0x00


	//----- nvinfo : EIATTR_KPARAM_INFO
	.align		4
.L_81:
        /*0038*/ 	.byte	0x04, 0x17
        /*003a*/ 	.short	(.L_83 - .L_82)
.L_82:
        /*003c*/ 	.word	0x00000000
        /*0040*/ 	.short	0x0005
        /*0042*/ 	.short	0x001c
        /*0044*/ 	.byte	0x00, 0xf0, 0x11, 0x00


	//----- nvinfo : EIATTR_KPARAM_INFO
	.align		4
.L_83:
        /*0048*/ 	.byte	0x04, 0x17
        /*004a*/ 	.short	(.L_85 - .L_84)
.L_84:
        /*004c*/ 	.word	0x00000000
        /*0050*/ 	.short	0x0004
        /*0052*/ 	.short	0x0018
        /*0054*/ 	.byte	0x00, 0xf0, 0x11, 0x00


	//----- nvinfo : EIATTR_KPARAM_INFO
	.align		4
.L_85:
        /*0058*/ 	.byte	0x04, 0x17
        /*005a*/ 	.short	(.L_87 - .L_86)
.L_86:
        /*005c*/ 	.word	0x00000000
        /*0060*/ 	.short	0x0003
        /*0062*/ 	.short	0x0014
        /*0064*/ 	.byte	0x00, 0xf0, 0x11, 0x00


	//----- nvinfo : EIATTR_KPARAM_INFO
	.align		4
.L_87:
        /*0068*/ 	.byte	0x04, 0x17
        /*006a*/ 	.short	(.L_89 - .L_88)
.L_88:
        /*006c*/ 	.word	0x00000000
        /*0070*/ 	.short	0x0002
        /*0072*/ 	.short	0x0010
        /*0074*/ 	.byte	0x00, 0xf0, 0x11, 0x00


	//----- nvinfo : EIATTR_KPARAM_INFO
	.align		4
.L_89:
        /*0078*/ 	.byte	0x04, 0x17
        /*007a*/ 	.short	(.L_91 - .L_90)
.L_90:
        /*007c*/ 	.word	0x00000000
        /*0080*/ 	.short	0x0001
        /*0082*/ 	.short	0x0008
        /*0084*/ 	.byte	0x00, 0xf5, 0x21, 0x00


	//----- nvinfo : EIATTR_KPARAM_INFO
	.align		4
.L_91:
        /*0088*/ 	.byte	0x04, 0x17
        /*008a*/ 	.short	(.L_93 - .L_92)
.L_92:
        /*008c*/ 	.word	0x00000000
        /*0090*/ 	.short	0x0000
        /*0092*/ 	.short	0x0000
        /*0094*/ 	.byte	0x00, 0xf5, 0x21, 0x00


	//----- nvinfo : EIATTR_SPARSE_MMA_MASK
	.align		4
.L_93:
        /*0098*/ 	.byte	0x03, 0x50
        /*009a*/ 	.short	0x0000


	//----- nvinfo : EIATTR_MAXREG_COUNT
	.align		4
        /*009c*/ 	.byte	0x03, 0x1b
        /*009e*/ 	.short	0x00ff


	//----- nvinfo : EIATTR_MERCURY_ISA_VERSION
	.align		4
        /*00a0*/ 	.byte	0x03, 0x5f
        /*00a2*/ 	.short	0x0101


	//----- nvinfo : EIATTR_VRC_CTA_INIT_COUNT
	.align		4
        /*00a4*/ 	.byte	0x02, 0x4a
	.zero		1
	.zero		1


	//----- nvinfo : EIATTR_EXIT_INSTR_OFFSETS
	.align		4
        /*00a8*/ 	.byte	0x04, 0x1c
        /*00aa*/ 	.short	(.L_95 - .L_94)


	//   ....[0]....
.L_94:
        /*00ac*/ 	.word	0x00000ad0


	//   ....[1]....
        /*00b0*/ 	.word	0x00000bd0


	//----- nvinfo : EIATTR_CBANK_PARAM_SIZE
	.align		4
.L_95:
        /*00b4*/ 	.byte	0x03, 0x19
        /*00b6*/ 	.short	0x0030


	//----- nvinfo : EIATTR_PARAM_CBANK
	.align		4
        /*00b8*/ 	.byte	0x04, 0x0a
        /*00ba*/ 	.short	(.L_97 - .L_96)
	.align		4
.L_96:
        /*00bc*/ 	.word	index@(.nv.constant0._ZN17fastertransformer24shift_partition_v2_COL32IfEEvPaPKT_iiiiPKfii)
        /*00c0*/ 	.short	0x0380
        /*00c2*/ 	.short	0x0030


	//----- nvinfo : EIATTR_SW_WAR
	.align		4
.L_97:
        /*00c4*/ 	.byte	0x04, 0x36
        /*00c6*/ 	.short	(.L_99 - .L_98)
.L_98:
        /*00c8*/ 	.word	0x00000008
.L_99:


//--------------------- .nv.info._ZN17fastertransformer15shift_partitionI7__half2EEvPT_PKS2_iiiiii --------------------------
	.section	.nv.info._ZN17fastertransformer15shift_partitionI7__half2EEvPT_PKS2_iiiiii,"",@"SHT_CUDA_INFO"
	.sectionflags	@""
	.align	4


	//----- nvinfo : EIATTR_CUDA_API_VERSION
	.align		4
        /*0000*/ 	.byte	0x04, 0x37
        /*0002*/ 	.short	(.L_101 - .L_100)
.L_100:
        /*0004*/ 	.word	0x00000082


	//----- nvinfo : EIATTR_KPARAM_INFO
	.align		4
.L_101:
        /*0008*/ 	.byte	0x04, 0x17
        /*000a*/ 	.short	(.L_103 - .L_102)
.L_102:
        /*000c*/ 	.word	0x00000000
        /*0010*/ 	.short	0x0007
        /*0012*/ 	.short	0x0024
        /*0014*/ 	.byte	0x00, 0xf0, 0x11, 0x00


	//----- nvinfo : EIATTR_KPARAM_INFO
	.align		4
.L_103:
        /*0018*/ 	.byte	0x04, 0x17
        /*001a*/ 	.short	(.L_105 - .L_104)
.L_104:
        /*001c*/ 	.word	0x00000000
        /*0020*/ 	.short	0x0006
        /*0022*/ 	.short	0x0020
        /*0024*/ 	.byte	0x00, 0xf0, 0x11, 0x00


	//----- nvinfo : EIATTR_KPARAM_INFO
	.align		4
.L_105:
        /*0028*/ 	.byte	0x04, 0x17
        /*002a*/ 	.short	(.L_107 - .L_106)
.L_106:
        /*002c*/ 	.word	0x00000000
        /*0030*/ 	.short	0x0005
        /*0032*/ 	.short	0x001c
        /*0034*/ 	.byte	0x00, 0xf0, 0x11, 0x00


	//----- nvinfo : EIATTR_KPARAM_INFO
	.align		4
.L_107:
        /*0038*/ 	.byte	0x04, 0x17
        /*003a*/ 	.short	(.L_109 - .L_108)
.L_108:
        /*003c*/ 	.word	0x00000000
        /*0040*/ 	.short	0x0004
        /*0042*/ 	.short	0x0018
        /*0044*/ 	.byte	0x00, 0xf0, 0x11, 0x00


	//----- nvinfo : EIATTR_KPARAM_INFO
	.align		4
.L_109:
        /*0048*/ 	.byte	0x04, 0x17
        /*004a*/ 	.short	(.L_111 - .L_110)
.L_110:
        /*004c*/ 	.word	0x00000000
        /*0050*/ 	.short	0x0003
        /*0052*/ 	.short	0x0014
        /*0054*/ 	.byte	0x00, 0xf0, 0x11, 0x00


	//----- nvinfo : EIATTR_KPARAM_INFO
	.align		4
.L_111:
        /*0058*/ 	.byte	0x04, 0x17
        /*005a*/ 	.short	(.L_113 - .L_112)
.L_112:
        /*005c*/ 	.word	0x00000000
        /*0060*/ 	.short	0x0002
        /*0062*/ 	.short	0x0010
        /*0064*/ 	.byte	0x00, 0xf0, 0x11, 0x00


	//----- nvinfo : EIATTR_KPARAM_INFO
	.align		4
.L_113:
        /*0068*/ 	.byte	0x04, 0x17
        /*006a*/ 	.short	(.L_115 - .L_114)
.L_114:
        /*006c*/ 	.word	0x00000000
        /*0070*/ 	.short	0x0001
        /*0072*/ 	.short	0x0008
        /*0074*/ 	.byte	0x00, 0xf5, 0x21, 0x00


	//----- nvinfo : EIATTR_KPARAM_INFO
	.align		4
.L_115:
        /*0078*/ 	.byte	0x04, 0x17
        /*007a*/ 	.short	(.L_117 - .L_116)
.L_116:
        /*007c*/ 	.word	0x00000000
        /*0080*/ 	.short	0x0000
        /*0082*/ 	.short	0x0000
        /*0084*/ 	.byte	0x00, 0xf5, 0x21, 0x00


	//----- nvinfo : EIATTR_SPARSE_MMA_MASK
	.align		4
.L_117:
        /*0088*/ 	.byte	0x03, 0x50
        /*008a*/ 	.short	0x0000


	//----- nvinfo : EIATTR_MAXREG_COUNT
	.align		4
        /*008c*/ 	.byte	0x03, 0x1b
        /*008e*/ 	.short	0x00ff


	//----- nvinfo : EIATTR_MERCURY_ISA_VERSION
	.align		4
        /*0090*/ 	.byte	0x03, 0x5f
        /*0092*/ 	.short	0x0101


	//----- nvinfo : EIATTR_VRC_CTA_INIT_COUNT
	.align		4
        /*0094*/ 	.byte	0x02, 0x4a
	.zero		1
	.zero		1


	//----- nvinfo : EIATTR_EXIT_INSTR_OFFSETS
	.align		4
        /*0098*/ 	.byte	0x04, 0x1c
        /*009a*/ 	.short	(.L_119 - .L_118)


	//   ....[0]....
.L_118:
        /*009c*/ 	.word	0x00000520


	//   ....[1]....
        /*00a0*/ 	.word	0x000007c0


	//----- nvinfo : EIATTR_CBANK_PARAM_SIZE
	.align		4
.L_119:
        /*00a4*/ 	.byte	0x03, 0x19
        /*00a6*/ 	.short	0x0028


	//----- nvinfo : EIATTR_PARAM_CBANK
	.align		4
        /*00a8*/ 	.byte	0x04, 0x0a
        /*00aa*/ 	.short	(.L_121 - .L_120)
	.align		4
.L_120:
        /*00ac*/ 	.word	index@(.nv.constant0._ZN17fastertransformer15shift_partitionI7__half2EEvPT_PKS2_iiiiii)
        /*00b0*/ 	.short	0x0380
        /*00b2*/ 	.short	0x0028


	//----- nvinfo : EIATTR_SW_WAR
	.align		4
.L_121:
        /*00b4*/ 	.byte	0x04, 0x36
        /*00b6*/ 	.short	(.L_123 - .L_122)
.L_122:
        /*00b8*/ 	.word	0x00000008
.L_123:


//--------------------- .nv.info._ZN17fastertransformer18shift_partition_v2I7__half2EEvPT_PKS2_iiiiii --------------------------
	.section	.nv.info._ZN17fastertransformer18shift_partition_v2I7__half2EEvPT_PKS2_iiiiii,"",@"SHT_CUDA_INFO"
	.sectionflags	@""
	.align	4


	//----- nvinfo : EIATTR_CUDA_API_VERSION
	.align		4
        /*0000*/ 	.byte	0x04, 0x37
        /*0002*/ 	.short	(.L_125 - .L_124)
.L_124:
        /*0004*/ 	.word	0x00000082


	//----- nvinfo : EIATTR_KPARAM_INFO
	.align		4
.L_125:
        /*0008*/ 	.byte	0x04, 0x17
        /*000a*/ 	.short	(.L_127 - .L_126)
.L_126:
        /*000c*/ 	.word	0x00000000
        /*0010*/ 	.short	0x0007
        /*0012*/ 	.short	0x0024
        /*0014*/ 	.byte	0x00, 0xf0, 0x11, 0x00


	//----- nvinfo : EIATTR_KPARAM_INFO
	.align		4
.L_127:
        /*0018*/ 	.byte	0x04, 0x17
        /*001a*/ 	.short	(.L_129 - .L_128)
.L_128:
        /*001c*/ 	.word	0x00000000
        /*0020*/ 	.short	0x0006
        /*0022*/ 	.short	0x0020
        /*0024*/ 	.byte	0x00, 0xf0, 0x11, 0x00


	//----- nvinfo : EIATTR_KPARAM_INFO
	.align		4
.L_129:
        /*0028*/ 	.byte	0x04, 0x17
        /*002a*/ 	.short	(.L_131 - .L_130)
.L_130:
        /*002c*/ 	.word	0x00000000
        /*0030*/ 	.short	0x0005
        /*0032*/ 	.short	0x001c
        /*0034*/ 	.byte	0x00, 0xf0, 0x11, 0x00


	//----- nvinfo : EIATTR_KPARAM_INFO
	.align		4
.L_131:
        /*0038*/ 	.byte	0x04, 0x17
        /*003a*/ 	.short	(.L_133 - .L_132)
.L_132:
        /*003c*/ 	.word	0x00000000
        /*0040*/ 	.short	0x0004
        /*0042*/ 	.short	0x0018
        /*0044*/ 	.byte	0x00, 0xf0, 0x11, 0x00


	//----- nvinfo : EIATTR_KPARAM_INFO
	.align		4
.L_133:
        /*0048*/ 	.byte	0x04, 0x17
        /*004a*/ 	.short	(.L_135 - .L_134)
.L_134:
        /*004c*/ 	.word	0x00000000
        /*0050*/ 	.short	0x0003
        /*0052*/ 	.short	0x0014
        /*0054*/ 	.byte	0x00, 0xf0, 0x11, 0x00


	//----- nvinfo : EIATTR_KPARAM_INFO
	.align		4
.L_135:
        /*0058*/ 	.byte	0x04, 0x17
        /*005a*/ 	.short	(.L_137 - .L_136)
.L_136:
        /*005c*/ 	.word	0x00000000
        /*0060*/ 	.short	0x0002
        /*0062*/ 	.short	0x0010
        /*0064*/ 	.byte	0x00, 0xf0, 0x11, 0x00


	//----- nvinfo : EIATTR_KPARAM_INFO
	.align		4
.L_137:
        /*0068*/ 	.byte	0x04, 0x17
        /*006a*/ 	.short	(.L_139 - .L_138)
.L_138:
        /*006c*/ 	.word	0x00000000
        /*0070*/ 	.short	0x0001
        /*0072*/ 	.short	0x0008
        /*0074*/ 	.byte	0x00, 0xf5, 0x21, 0x00


	//----- nvinfo : EIATTR_KPARAM_INFO
	.align		4
.L_139:
        /*0078*/ 	.byte	0x04, 0x17
        /*007a*/ 	.short	(.L_141 - .L_140)
.L_140:
        /*007c*/ 	.word	0x00000000
        /*0080*/ 	.short	0x0000
        /*0082*/ 	.short	0x0000
        /*0084*/ 	.byte	0x00, 0xf5, 0x21, 0x00


	//----- nvinfo : EIATTR_SPARSE_MMA_MASK
	.align		4
.L_141:
        /*0088*/ 	.byte	0x03, 0x50
        /*008a*/ 	.short	0x0000


	//----- nvinfo : EIATTR_MAXREG_COUNT
	.align		4
        /*008c*/ 	.byte	0x03, 0x1b
        /*008e*/ 	.short	0x00ff


	//----- nvinfo : EIATTR_MERCURY_ISA_VERSION
	.align		4
        /*0090*/ 	.byte	0x03, 0x5f
        /*0092*/ 	.short	0x0101


	//----- nvinfo : EIATTR_VRC_CTA_INIT_COUNT
	.align		4
        /*0094*/ 	.byte	0x02, 0x4a
	.zero		1
	.zero		1


	//----- nvinfo : EIATTR_EXIT_INSTR_OFFSETS
	.align		4
        /*0098*/ 	.byte	0x04, 0x1c
        /*009a*/ 	.short	(.L_143 - .L_142)


	//   ....[0]....
.L_142:
        /*009c*/ 	.word	0x000009d0


	//   ....[1]....
        /*00a0*/ 	.word	0x00000a80


	//----- nvinfo : EIATTR_CBANK_PARAM_SIZE
	.align		4
.L_143:
        /*00a4*/ 	.byte	0x03, 0x19
        /*00a6*/ 	.short	0x0028


	//----- nvinfo : EIATTR_PARAM_CBANK
	.align		4
        /*00a8*/ 	.byte	0x04, 0x0a
        /*00aa*/ 	.short	(.L_145 - .L_144)
	.align		4
.L_144:
        /*00ac*/ 	.word	index@(.nv.constant0._ZN17fastertransformer18shift_partition_v2I7__half2EEvPT_PKS2_iiiiii)
        /*00b0*/ 	.short	0x0380
        /*00b2*/ 	.short	0x0028


	//----- nvinfo : EIATTR_SW_WAR
	.align		4
.L_145:
        /*00b4*/ 	.byte	0x04, 0x36
        /*00b6*/ 	.short	(.L_147 - .L_146)
.L_146:
        /*00b8*/ 	.word	0x00000008
.L_147:


//--------------------- .nv.info._ZN17fastertransformer24shift_partition_v2_COL32I7__half2EEvPaPKT_iiiiPKfii --------------------------
	.section	.nv.info._ZN17fastertransformer24shift_partition_v2_COL32I7__half2EEvPaPKT_iiiiPKfii,"",@"SHT_CUDA_INFO"
	.sectionflags	@""
	.align	4


	//----- nvinfo : EIATTR_CUDA_API_VERSION
	.align		4
        /*0000*/ 	.byte	0x04, 0x37
        /*0002*/ 	.short	(.L_149 - .L_148)
.L_148:
        /*0004*/ 	.word	0x00000082


	//----- nvinfo : EIATTR_KPARAM_INFO
	.align		4
.L_149:
        /*0008*/ 	.byte	0x04, 0x17
        /*000a*/ 	.short	(.L_151 - .L_150)
.L_150:
        /*000c*/ 	.word	0x00000000
        /*0010*/ 	.short	0x0008
        /*0012*/ 	.short	0x002c
        /*0014*/ 	.byte	0x00, 0xf0, 0x11, 0x00


	//----- nvinfo : EIATTR_KPARAM_INFO
	.align		4
.L_151:
        /*0018*/ 	.byte	0x04, 0x17
        /*001a*/ 	.short	(.L_153 - .L_152)
.L_152:
        /*001c*/ 	.word	0x00000000
        /*0020*/ 	.short	0x0007
        /*0022*/ 	.short	0x0028
        /*0024*/ 	.byte	0x00, 0xf0, 0x11, 0x00


	//----- nvinfo : EIATTR_KPARAM_INFO
	.align		4
.L_153:
        /*0028*/ 	.byte	0x04, 0x17
        /*002a*/ 	.short	(.L_155 - .L_154)
.L_154:
        /*002c*/ 	.word	0x00000000
        /*0030*/ 	.short	0x0006
        /*0032*/ 	.short	0x0020
        /*0034*/ 	.byte	0x00, 0xf5, 0x21, 0x00


	//----- nvinfo : EIATTR_KPARAM_INFO
	.align		4
.L_155:
        /*0038*/ 	.byte	0x04, 0x17
        /*003a*/ 	.short	(.L_157 - .L_156)
.L_156:
        /*003c*/ 	.word	0x00000000
        /*0040*/ 	.short	0x0005
        /*0042*/ 	.short	0x001c
        /*0044*/ 	.byte	0x00, 0xf0, 0x11, 0x00


	//----- nvinfo : EIATTR_KPARAM_INFO
	.align		4
.L_157:
        /*0048*/ 	.byte	0x04, 0x17
        /*004a*/ 	.short	(.L_159 - .L_158)
.L_158:
        /*004c*/ 	.word	0x00000000
        /*0050*/ 	.short	0x0004
        /*0052*/ 	.short	0x0018
        /*0054*/ 	.byte	0x00, 0xf0, 0x11, 0x00


	//----- nvinfo : EIATTR_KPARAM_INFO
	.align		4
.L_159:
        /*0058*/ 	.byte	0x04, 0x17
        /*005a*/ 	.short	(.L_161 - .L_160)
.L_160:
        /*005c*/ 	.word	0x00000000
        /*0060*/ 	.short	0x0003
        /*0062*/ 	.short	0x0014
        /*0064*/ 	.byte	0x00, 0xf0, 0x11, 0x00


	//----- nvinfo : EIATTR_KPARAM_INFO
	.align		4
.L_161:
        /*0068*/ 	.byte	0x04, 0x17
        /*006a*/ 	.short	(.L_163 - .L_162)
.L_162:
        /*006c*/ 	.word	0x00000000
        /*0070*/ 	.short	0x0002
        /*0072*/ 	.short	0x0010
        /*0074*/ 	.byte	0x00, 0xf0, 0x11, 0x00


	//----- nvinfo : EIATTR_KPARAM_INFO
	.align		4
.L_163:
        /*0078*/ 	.byte	0x04, 0x17
        /*007a*/ 	.short	(.L_165 - .L_164)
.L_164:
        /*007c*/ 	.word	0x00000000
        /*0080*/ 	.short	0x0001
        /*0082*/ 	.short	0x0008
        /*0084*/ 	.byte	0x00, 0xf5, 0x21, 0x00


	//----- nvinfo : EIATTR_KPARAM_INFO
	.align		4
.L_165:
        /*0088*/ 	.byte	0x04, 0x17
        /*008a*/ 	.short	(.L_167 - .L_166)
.L_166:
        /*008c*/ 	.word	0x00000000
        /*0090*/ 	.short	0x0000
        /*0092*/ 	.short	0x0000
        /*0094*/ 	.byte	0x00, 0xf5, 0x21, 0x00


	//----- nvinfo : EIATTR_SPARSE_MMA_MASK
	.align		4
.L_167:
        /*0098*/ 	.byte	0x03, 0x50
        /*009a*/ 	.short	0x0000


	//----- nvinfo : EIATTR_MAXREG_COUNT
	.align		4
        /*009c*/ 	.byte	0x03, 0x1b
        /*009e*/ 	.short	0x00ff


	//----- nvinfo : EIATTR_MERCURY_ISA_VERSION
	.align		4
        /*00a0*/ 	.byte	0x03, 0x5f
        /*00a2*/ 	.short	0x0101


	//----- nvinfo : EIATTR_VRC_CTA_INIT_COUNT
	.align		4
        /*00a4*/ 	.byte	0x02, 0x4a
	.zero		1
	.zero		1


	//----- nvinfo : EIATTR_EXIT_INSTR_OFFSETS
	.align		4
        /*00a8*/ 	.byte	0x04, 0x1c
        /*00aa*/ 	.short	(.L_169 - .L_168)


	//   ....[0]....
.L_168:
        /*00ac*/ 	.word	0x00000c10


	//   ....[1]....
        /*00b0*/ 	.word	0x00000d70


	//----- nvinfo : EIATTR_CBANK_PARAM_SIZE
	.align		4
.L_169:
        /*00b4*/ 	.byte	0x03, 0x19
        /*00b6*/ 	.short	0x0030


	//----- nvinfo : EIATTR_PARAM_CBANK
	.align		4
        /*00b8*/ 	.byte	0x04, 0x0a
        /*00ba*/ 	.short	(.L_171 - .L_170)
	.align		4
.L_170:
        /*00bc*/ 	.word	index@(.nv.constant0._ZN17fastertransformer24shift_partition_v2_COL32I7__half2EEvPaPKT_iiiiPKfii)
        /*00c0*/ 	.short	0x0380
        /*00c2*/ 	.short	0x0030


	//----- nvinfo : EIATTR_SW_WAR
	.align		4
.L_171:
        /*00c4*/ 	.byte	0x04, 0x36
        /*00c6*/ 	.short	(.L_173 - .L_172)
.L_172:
        /*00c8*/ 	.word	0x00000008
.L_173:


//--------------------- .nv.info._ZN17fastertransformer21shift_partition_COL32INS_5half4EEEvPaPKT_iiiiPKfii --------------------------
	.section	.nv.info._ZN17fastertransformer21shift_partition_COL32INS_5half4EEEvPaPKT_iiiiPKfii,"",@"SHT_CUDA_INFO"
	.sectionflags	@""
	.align	4


	//----- nvinfo : EIATTR_CUDA_API_VERSION
	.align		4
        /*0000*/ 	.byte	0x04, 0x37
        /*0002*/ 	.short	(.L_175 - .L_174)
.L_174:
        /*0004*/ 	.word	0x00000082


	//----- nvinfo : EIATTR_KPARAM_INFO
	.align		4
.L_175:
        /*0008*/ 	.byte	0x04, 0x17
        /*000a*/ 	.short	(.L_177 - .L_176)
.L_176:
        /*000c*/ 	.word	0x00000000
        /*0010*/ 	.short	0x0008
        /*0012*/ 	.short	0x002c
        /*0014*/ 	.byte	0x00, 0xf0, 0x11, 0x00


	//----- nvinfo : EIATTR_KPARAM_INFO
	.align		4
.L_177:
        /*0018*/ 	.byte	0x04, 0x17
        /*001a*/ 	.short	(.L_179 - .L_178)
.L_178:
        /*001c*/ 	.word	0x00000000
        /*0020*/ 	.short	0x0007
        /*0022*/ 	.short	0x0028
        /*0024*/ 	.byte	0x00, 0xf0, 0x11, 0x00


	//----- nvinfo : EIATTR_KPARAM_INFO
	.align		4
.L_179:
        /*0028*/ 	.byte	0x04, 0x17
        /*002a*/ 	.short	(.L_181 - .L_180)
.L_180:
        /*002c*/ 	.word	0x00000000
        /*0030*/ 	.short	0x0006
        /*0032*/ 	.short	0x0020
        /*0034*/ 	.byte	0x00, 0xf5, 0x21, 0x00


	//----- nvinfo : EIATTR_KPARAM_INFO
	.align		4
.L_181:
        /*0038*/ 	.byte	0x04, 0x17
        /*003a*/ 	.short	(.L_183 - .L_182)
.L_182:
        /*003c*/ 	.word	0x00000000
        /*0040*/ 	.short	0x0005
        /*0042*/ 	.short	0x001c
        /*0044*/ 	.byte	0x00, 0xf0, 0x11, 0x00


	//----- nvinfo : EIATTR_KPARAM_INFO
	.align		4
.L_183:
        /*0048*/ 	.byte	0x04, 0x17
        /*004a*/ 	.short	(.L_185 - .L_184)
.L_184:
        /*004c*/ 	.word	0x00000000
        /*0050*/ 	.short	0x0004
        /*0052*/ 	.short	0x0018
        /*0054*/ 	.byte	0x00, 0xf0, 0x11, 0x00


	//----- nvinfo : EIATTR_KPARAM_INFO
	.align		4
.L_185:
        /*0058*/ 	.byte	0x04, 0x17
        /*005a*/ 	.short	(.L_187 - .L_186)
.L_186:
        /*005c*/ 	.word	0x00000000
        /*0060*/ 	.short	0x0003
        /*0062*/ 	.short	0x0014
        /*0064*/ 	.byte	0x00, 0xf0, 0x11, 0x00


	//----- nvinfo : EIATTR_KPARAM_INFO
	.align		4
.L_187:
        /*0068*/ 	.byte	0x04, 0x17
        /*006a*/ 	.short	(.L_189 - .L_188)
.L_188:
        /*006c*/ 	.word	0x00000000
        /*0070*/ 	.short	0x0002
        /*0072*/ 	.short	0x0010
        /*0074*/ 	.byte	0x00, 0xf0, 0x11, 0x00


	//----- nvinfo : EIATTR_KPARAM_INFO
	.align		4
.L_189:
        /*0078*/ 	.byte	0x04, 0x17
        /*007a*/ 	.short	(.L_191 - .L_190)
.L_190:
        /*007c*/ 	.word	0x00000000
        /*0080*/ 	.short	0x0001
        /*0082*/ 	.short	0x0008
        /*0084*/ 	.byte	0x00, 0xf5, 0x21, 0x00


	//----- nvinfo : EIATTR_KPARAM_INFO
	.align		4
.L_191:
        /*0088*/ 	.byte	0x04, 0x17
        /*008a*/ 	.short	(.L_193 - .L_192)
.L_192:
        /*008c*/ 	.word	0x00000000
        /*0090*/ 	.short	0x0000
        /*0092*/ 	.short	0x0000
        /*0094*/ 	.byte	0x00, 0xf5, 0x21, 0x00


	//----- nvinfo : EIATTR_SPARSE_MMA_MASK
	.align		4
.L_193:
        /*0098*/ 	.byte	0x03, 0x50
        /*009a*/ 	.short	0x0000


	//----- nvinfo : EIATTR_MAXREG_COUNT
	.align		4
        /*009c*/ 	.byte	0x03, 0x1b
        /*009e*/ 	.short	0x00ff


	//----- nvinfo : EIATTR_MERCURY_ISA_VERSION
	.align		4
        /*00a0*/ 	.byte	0x03, 0x5f
        /*00a2*/ 	.short	0x0101


	//----- nvinfo : EIATTR_VRC_CTA_INIT_COUNT
	.align		4
        /*00a4*/ 	.byte	0x02, 0x4a
	.zero		1
	.zero		1


	//----- nvinfo : EIATTR_EXIT_INSTR_OFFSETS
	.align		4
        /*00a8*/ 	.byte	0x04, 0x1c
        /*00aa*/ 	.short	(.L_195 - .L_194)


	//   ....[0]....
.L_194:
        /*00ac*/ 	.word	0x00000550


	//   ....[1]....
        /*00b0*/ 	.word	0x00000980


	//----- nvinfo : EIATTR_CBANK_PARAM_SIZE
	.align		4
.L_195:
        /*00b4*/ 	.byte	0x03, 0x19
        /*00b6*/ 	.short	0x0030


	//----- nvinfo : EIATTR_PARAM_CBANK
	.align		4
        /*00b8*/ 	.byte	0x04, 0x0a
        /*00ba*/ 	.short	(.L_197 - .L_196)
	.align		4
.L_196:
        /*00bc*/ 	.word	index@(.nv.constant0._ZN17fastertransformer21shift_partition_COL32INS_5half4EEEvPaPKT_iiiiPKfii)
        /*00c0*/ 	.short	0x0380
        /*00c2*/ 	.short	0x0030


	//----- nvinfo : EIATTR_SW_WAR
	.align		4
.L_197:
        /*00c4*/ 	.byte	0x04, 0x36
        /*00c6*/ 	.short	(.L_199 - .L_198)
.L_198:
        /*00c8*/ 	.word	0x00000008
.L_199:


//--------------------- .nv.info._ZN17fastertransformer18shift_partition_v2IfEEvPT_PKS1_iiiiii --------------------------
	.section	.nv.info._ZN17fastertransformer18shift_partition_v2IfEEvPT_PKS1_iiiiii,"",@"SHT_CUDA_INFO"
	.sectionflags	@""
	.align	4


	//----- nvinfo : EIATTR_CUDA_API_VERSION
	.align		4
        /*0000*/ 	.byte	0x04, 0x37
        /*0002*/ 	.short	(.L_201 - .L_200)
.L_200:
        /*0004*/ 	.word	0x00000082


	//----- nvinfo : EIATTR_KPARAM_INFO
	.align		4
.L_201:
        /*0008*/ 	.byte	0x04, 0x17
        /*000a*/ 	.short	(.L_203 - .L_202)
.L_202:
        /*000c*/ 	.word	0x00000000
        /*0010*/ 	.short	0x0007
        /*0012*/ 	.short	0x0024
        /*0014*/ 	.byte	0x00, 0xf0, 0x11, 0x00


	//----- nvinfo : EIATTR_KPARAM_INFO
	.align		4
.L_203:
        /*0018*/ 	.byte	0x04, 0x17
        /*001a*/ 	.short	(.L_205 - .L_204)
.L_204:
        /*001c*/ 	.word	0x00000000
        /*0020*/ 	.short	0x0006
        /*0022*/ 	.short	0x0020
        /*0024*/ 	.byte	0x00, 0xf0, 0x11, 0x00


	//----- nvinfo : EIATTR_KPARAM_INFO
	.align		4
.L_205:
        /*0028*/ 	.byte	0x04, 0x17
        /*002a*/ 	.short	(.L_207 - .L_206)
.L_206:
        /*002c*/ 	.word	0x00000000
        /*0030*/ 	.short	0x0005
        /*0032*/ 	.short	0x001c
        /*0034*/ 	.byte	0x00, 0xf0, 0x11, 0x00


	//----- nvinfo : EIATTR_KPARAM_INFO
	.align		4
.L_207:
        /*0038*/ 	.byte	0x04, 0x17
        /*003a*/ 	.short	(.L_209 - .L_208)
.L_208:
        /*003c*/ 	.word	0x00000000
        /*0040*/ 	.short	0x0004
        /*0042*/ 	.short	0x0018
        /*0044*/ 	.byte	0x00, 0xf0, 0x11, 0x00


	//----- nvinfo : EIATTR_KPARAM_INFO
	.align		4
.L_209:
        /*0048*/ 	.byte	0x04, 0x17
        /*004a*/ 	.short	(.L_211 - .L_210)
.L_210:
        /*004c*/ 	.word	0x00000000
        /*0050*/ 	.short	0x0003
        /*0052*/ 	.short	0x0014
        /*0054*/ 	.byte	0x00, 0xf0, 0x11, 0x00


	//----- nvinfo : EIATTR_KPARAM_INFO
	.align		4
.L_211:
        /*0058*/ 	.byte	0x04, 0x17
        /*005a*/ 	.short	(.L_213 - .L_212)
.L_212:
        /*005c*/ 	.word	0x00000000
        /*0060*/ 	.short	0x0002
        /*0062*/ 	.short	0x0010
        /*0064*/ 	.byte	0x00, 0xf0, 0x11, 0x00


	//----- nvinfo : EIATTR_KPARAM_INFO
	.align		4
.L_213:
        /*0068*/ 	.byte	0x04, 0x17
        /*006a*/ 	.short	(.L_215 - .L_214)
.L_214:
        /*006c*/ 	.word	0x00000000
        /*0070*/ 	.short	0x0001
        /*0072*/ 	.short	0x0008
        /*0074*/ 	.byte	0x00, 0xf5, 0x21, 0x00


	//----- nvinfo : EIATTR_KPARAM_INFO
	.align		4
.L_215:
        /*0078*/ 	.byte	0x04, 0x17
        /*007a*/ 	.short	(.L_217 - .L_216)
.L_216:
        /*007c*/ 	.word	0x00000000
        /*0080*/ 	.short	0x0000
        /*0082*/ 	.short	0x0000
        /*0084*/ 	.byte	0x00, 0xf5, 0x21, 0x00


	//----- nvinfo : EIATTR_SPARSE_MMA_MASK
	.align		4
.L_217:
        /*0088*/ 	.byte	0x03, 0x50
        /*008a*/ 	.short	0x0000


	//----- nvinfo : EIATTR_MAXREG_COUNT
	.align		4
        /*008c*/ 	.byte	0x03, 0x1b
        /*008e*/ 	.short	0x00ff


	//----- nvinfo : EIATTR_MERCURY_ISA_VERSION
	.align		4
        /*0090*/ 	.byte	0x03, 0x5f
        /*0092*/ 	.short	0x0101


	//----- nvinfo : EIATTR_VRC_CTA_INIT_COUNT
	.align		4
        /*0094*/ 	.byte	0x02, 0x4a
	.zero		1
	.zero		1


	//----- nvinfo : EIATTR_EXIT_INSTR_OFFSETS
	.align		4
        /*0098*/ 	.byte	0x04, 0x1c
        /*009a*/ 	.short	(.L_219 - .L_218)


	//   ....[0]....
.L_218:
        /*009c*/ 	.word	0x000009d0


	//   ....[1]....
        /*00a0*/ 	.word	0x00000a80


	//----- nvinfo : EIATTR_CBANK_PARAM_SIZE
	.align		4
.L_219:
        /*00a4*/ 	.byte	0x03, 0x19
        /*00a6*/ 	.short	0x0028


	//----- nvinfo : EIATTR_PARAM_CBANK
	.align		4
        /*00a8*/ 	.byte	0x04, 0x0a
        /*00aa*/ 	.short	(.L_221 - .L_220)
	.align		4
.L_220:
        /*00ac*/ 	.word	index@(.nv.constant0._ZN17fastertransformer18shift_partition_v2IfEEvPT_PKS1_iiiiii)
        /*00b0*/ 	.short	0x0380
        /*00b2*/ 	.short	0x0028


	//----- nvinfo : EIATTR_SW_WAR
	.align		4
.L_221:
        /*00b4*/ 	.byte	0x04, 0x36
        /*00b6*/ 	.short	(.L_223 - .L_222)
.L_222:
        /*00b8*/ 	.word	0x00000008
.L_223:


//--------------------- .nv.info._ZN17fastertransformer15shift_partitionIfEEvPT_PKS1_iiiiii --------------------------
	.section	.nv.info._ZN17fastertransformer15shift_partitionIfEEvPT_PKS1_iiiiii,"",@"SHT_CUDA_INFO"
	.sectionflags	@""
	.align	4


	//----- nvinfo : EIATTR_CUDA_API_VERSION
	.align		4
        /*0000*/ 	.byte	0x04, 0x37
        /*0002*/ 	.short	(.L_225 - .L_224)
.L_224:
        /*0004*/ 	.word	0x00000082


	//----- nvinfo : EIATTR_KPARAM_INFO
	.align		4
.L_225:
        /*0008*/ 	.byte	0x04, 0x17
        /*000a*/ 	.short	(.L_227 - .L_226)
.L_226:
        /*000c*/ 	.word	0x00000000
        /*0010*/ 	.short	0x0007
        /*0012*/ 	.short	0x0024
        /*0014*/ 	.byte	0x00, 0xf0, 0x11, 0x00


	//----- nvinfo : EIATTR_KPARAM_INFO
	.align		4
.L_227:
        /*0018*/ 	.byte	0x04, 0x17
        /*001a*/ 	.short	(.L_229 - .L_228)
.L_228:
        /*001c*/ 	.word	0x00000000
        /*0020*/ 	.short	0x0006
        /*0022*/ 	.short	0x0020
        /*0024*/ 	.byte	0x00, 0xf0, 0x11, 0x00


	//----- nvinfo : EIATTR_KPARAM_INFO
	.align		4
.L_229:
        /*0028*/ 	.byte	0x04, 0x17
        /*002a*/ 	.short	(.L_231 - .L_230)
.L_230:
        /*002c*/ 	.word	0x00000000
        /*0030*/ 	.short	0x0005
        /*0032*/ 	.short	0x001c
        /*0034*/ 	.byte	0x00, 0xf0, 0x11, 0x00


	//----- nvinfo : EIATTR_KPARAM_INFO
	.align		4
.L_231:
        /*0038*/ 	.byte	0x04, 0x17
        /*003a*/ 	.short	(.L_233 - .L_232)
.L_232:
        /*003c*/ 	.word	0x00000000
        /*0040*/ 	.short	0x0004
        /*0042*/ 	.short	0x0018
        /*0044*/ 	.byte	0x00, 0xf0, 0x11, 0x00


	//----- nvinfo : EIATTR_KPARAM_INFO
	.align		4
.L_233:
        /*0048*/ 	.byte	0x04, 0x17
        /*004a*/ 	.short	(.L_235 - .L_234)
.L_234:
        /*004c*/ 	.word	0x00000000
        /*0050*/ 	.short	0x0003
        /*0052*/ 	.short	0x0014
        /*0054*/ 	.byte	0x00, 0xf0, 0x11, 0x00


	//----- nvinfo : EIATTR_KPARAM_INFO
	.align		4
.L_235:
        /*0058*/ 	.byte	0x04, 0x17
        /*005a*/ 	.short	(.L_237 - .L_236)
.L_236:
        /*005c*/ 	.word	0x00000000
        /*0060*/ 	.short	0x0002
        /*0062*/ 	.short	0x0010
        /*0064*/ 	.byte	0x00, 0xf0, 0x11, 0x00


	//----- nvinfo : EIATTR_KPARAM_INFO
	.align		4
.L_237:
        /*0068*/ 	.byte	0x04, 0x17
        /*006a*/ 	.short	(.L_239 - .L_238)
.L_238:
        /*006c*/ 	.word	0x00000000
        /*0070*/ 	.short	0x0001
        /*0072*/ 	.short	0x0008
        /*0074*/ 	.byte	0x00, 0xf5, 0x21, 0x00


	//----- nvinfo : EIATTR_KPARAM_INFO
	.align		4
.L_239:
        /*0078*/ 	.byte	0x04, 0x17
        /*007a*/ 	.short	(.L_241 - .L_240)
.L_240:
        /*007c*/ 	.word	0x00000000
        /*0080*/ 	.short	0x0000
        /*0082*/ 	.short	0x0000
        /*0084*/ 	.byte	0x00, 0xf5, 0x21, 0x00


	//----- nvinfo : EIATTR_SPARSE_MMA_MASK
	.align		4
.L_241:
        /*0088*/ 	.byte	0x03, 0x50
        /*008a*/ 	.short	0x0000


	//----- nvinfo : EIATTR_MAXREG_COUNT
	.align		4
        /*008c*/ 	.byte	0x03, 0x1b
        /*008e*/ 	.short	0x00ff


	//----- nvinfo : EIATTR_MERCURY_ISA_VERSION
	.align		4
        /*0090*/ 	.byte	0x03, 0x5f
        /*0092*/ 	.short	0x0101


	//----- nvinfo : EIATTR_VRC_CTA_INIT_COUNT
	.align		4
        /*0094*/ 	.byte	0x02, 0x4a
	.zero		1
	.zero		1


	//----- nvinfo : EIATTR_EXIT_INSTR_OFFSETS
	.align		4
        /*0098*/ 	.byte	0x04, 0x1c
        /*009a*/ 	.short	(.L_243 - .L_242)


	//   ....[0]....
.L_242:
        /*009c*/ 	.word	0x00000510


	//   ....[1]....
        /*00a0*/ 	.word	0x00000810


	//----- nvinfo : EIATTR_CBANK_PARAM_SIZE
	.align		4
.L_243:
        /*00a4*/ 	.byte	0x03, 0x19
        /*00a6*/ 	.short	0x0028


	//----- nvinfo : EIATTR_PARAM_CBANK
	.align		4
        /*00a8*/ 	.byte	0x04, 0x0a
        /*00aa*/ 	.short	(.L_245 - .L_244)
	.align		4
.L_244:
        /*00ac*/ 	.word	index@(.nv.constant0._ZN17fastertransformer15shift_partitionIfEEvPT_PKS1_iiiiii)
        /*00b0*/ 	.short	0x0380
        /*00b2*/ 	.short	0x0028


	//----- nvinfo : EIATTR_SW_WAR
	.align		4
.L_245:
        /*00b4*/ 	.byte	0x04, 0x36
        /*00b6*/ 	.short	(.L_247 - .L_246)
.L_246:
        /*00b8*/ 	.word	0x00000008
.L_247:


//--------------------- .nv.callgraph             --------------------------
	.section	.nv.callgraph,"",@"SHT_CUDA_CALLGRAPH"
	.align	4
	.sectionentsize	8
	.align		4
        /*0000*/ 	.word	0x00000000
	.align		4
        /*0004*/ 	.word	0xffffffff
	.align		4
        /*0008*/ 	.word	0x00000000
	.align		4
        /*000c*/ 	.word	0xfffffffe
	.align		4
        /*0010*/ 	.word	0x00000000
	.align		4
        /*0014*/ 	.word	0xfffffffd
	.align		4
        /*0018*/ 	.word	0x00000000
	.align		4
        /*001c*/ 	.word	0xfffffffc


//--------------------- .text._ZN17fastertransformer21shift_partition_COL32IfEEvPaPKT_iiiiPKfii --------------------------
	.section	.text._ZN17fastertransformer21shift_partition_COL32IfEEvPaPKT_iiiiPKfii,"ax",@progbits
	.align	128
        .global         _ZN17fastertransformer21shift_partition_COL32IfEEvPaPKT_iiiiPKfii
        .type           _ZN17fastertransformer21shift_partition_COL32IfEEvPaPKT_iiiiPKfii,@function
        .size           _ZN17fastertransformer21shift_partition_COL32IfEEvPaPKT_iiiiPKfii,(.L_x_16 - _ZN17fastertransformer21shift_partition_COL32IfEEvPaPKT_iiiiPKfii)
        .other          _ZN17fastertransformer21shift_partition_COL32IfEEvPaPKT_iiiiPKfii,@"STO_CUDA_ENTRY STV_DEFAULT"
_ZN17fastertransformer21shift_partition_COL32IfEEvPaPKT_iiiiPKfii:
.text._ZN17fastertransformer21shift_partition_COL32IfEEvPaPKT_iiiiPKfii:
[----:B------:R-:W-:Y:S08]  /*0000*/  LDC R1, c[0x0][0x37c] ;  /* 0x0000df00ff017b82 */ /* 0x000ff00000000800 */
[----:B------:R-:W0:Y:S01]  /*0010*/  LDC R0, c[0x0][0x3ac] ;  /* 0x0000eb00ff007b82 */ /* 0x000e220000000800 */
[----:B------:R-:W1:Y:S01]  /*0020*/  S2R R6, SR_CTAID.Y ;  /* 0x0000000000067919 */ /* 0x000e620000002600 */
[----:B------:R-:W2:Y:S01]  /*0030*/  LDCU UR8, c[0x0][0x374] ;  /* 0x00006e80ff0877ac */ /* 0x000ea20008000800 */
[----:B------:R-:W3:Y:S01]  /*0040*/  S2R R3, SR_CTAID.X ;  /* 0x0000000000037919 */ /* 0x000ee20000002500 */
[----:B------:R-:W4:Y:S04]  /*0050*/  LDCU UR9, c[0x0][0x370] ;  /* 0x00006e00ff0977ac */ /* 0x000f280008000800 */
[----:B------:R-:W5:Y:S08]  /*0060*/  LDC R4, c[0x0][0x3a8] ;  /* 0x0000ea00ff047b82 */ /* 0x000f700000000800 */
[----:B------:R-:W2:Y:S01]  /*0070*/  S2UR UR4, SR_CTAID.Z ;  /* 0x00000000000479c3 */ /* 0x000ea20000002700 */
[----:B0-----:R-:W-:-:S04]  /*0080*/  IABS R2, R0 ;  /* 0x0000000000027213 */ /* 0x001fc80000000000 */
[----:B------:R-:W0:Y:S01]  /*0090*/  I2F.RP R7, R2 ;  /* 0x0000000200077306 */ /* 0x000e220000209400 */
[----:B-----5:R-:W-:Y:S01]  /*00a0*/  ISETP.NE.AND P0, PT, R4, RZ, PT ;  /* 0x000000ff0400720c */ /* 0x020fe20003f05270 */
[----:B---3--:R-:W-:Y:S01]  /*00b0*/  IMAD.MOV.U32 R13, RZ, RZ, R3 ;  /* 0x000000ffff0d7224 */ /* 0x008fe200078e0003 */
[----:B--2---:R-:W-:-:S05]  /*00c0*/  UIMAD UR4, UR4, UR8, URZ ;  /* 0x00000008040472a4 */ /* 0x004fca000f8e02ff */
[----:B0-----:R-:W0:Y:S01]  /*00d0*/  MUFU.RCP R7, R7 ;  /* 0x0000000700077308 */ /* 0x001e220000001000 */
[----:B----4-:R-:W-:Y:S01]  /*00e0*/  UIMAD UR4, UR4, UR9, URZ ;  /* 0x00000009040472a4 */ /* 0x010fe2000f8e02ff */
[----:B0-----:R-:W-:Y:S01]  /*00f0*/  VIADD R5, R7, 0xffffffe ;  /* 0x0ffffffe07057836 */ /* 0x001fe20000000000 */
[----:B-1----:R-:W-:-:S05]  /*0100*/  MOV R7, R6 ;  /* 0x0000000600077202 */ /* 0x002fca0000000f00 */
[----:B------:R-:W0:Y:S02]  /*0110*/  F2I.FTZ.U32.TRUNC.NTZ R5, R5 ;  /* 0x0000000500057305 */ /* 0x000e24000021f000 */
[----:B0-----:R-:W-:Y:S01]  /*0120*/  IMAD.MOV R9, RZ, RZ, -R5 ;  /* 0x000000ffff097224 */ /* 0x001fe200078e0a05 */
[----:B------:R-:W-:Y:S06]  /*0130*/  @!P0 BRA `(.L_x_0) ;  /* 0x0000000000908947 */ /* 0x000fec0003800000 */
[----:B------:R-:W0:Y:S01]  /*0140*/  I2F.U32.RP R8, UR9 ;  /* 0x0000000900087d06 */ /* 0x000e220008209000 */
[----:B------:R-:W-:-:S07]  /*0150*/  ISETP.NE.U32.AND P3, PT, RZ, UR9, PT ;  /* 0x00000009ff007c0c */ /* 0x000fce000bf65070 */
[----:B------:R-:W1:Y:S08]  /*0160*/  I2F.U32.RP R7, UR8 ;  /* 0x0000000800077d06 */ /* 0x000e700008209000 */
[----:B0-----:R-:W0:Y:S08]  /*0170*/  MUFU.RCP R8, R8 ;  /* 0x0000000800087308 */ /* 0x001e300000001000 */
[----:B-1----:R-:W1:Y:S01]  /*0180*/  MUFU.RCP R7, R7 ;  /* 0x0000000700077308 */ /* 0x002e620000001000 */
[----:B0-----:R-:W-:-:S02]  /*0190*/  IADD3 R12, PT, PT, R8, 0xffffffe, RZ ;  /* 0x0ffffffe080c7810 */ /* 0x001fc40007ffe0ff */
[----:B------:R-:W-:-:S05]  /*01a0*/  IADD3 R8, PT, PT, -R4, UR9, R3 ;  /* 0x0000000904087c10 */ /* 0x000fca000fffe103 */
[----:B------:R0:W2:Y:S01]  /*01b0*/  F2I.FTZ.U32.TRUNC.NTZ R13, R12 ;  /* 0x0000000c000d7305 */ /* 0x0000a2000021f000 */
[----:B-1----:R-:W-:Y:S01]  /*01c0*/  VIADD R10, R7, 0xffffffe ;  /* 0x0ffffffe070a7836 */ /* 0x002fe20000000000 */
[----:B------:R-:W-:-:S06]  /*01d0*/  IADD3 R7, PT, PT, -R4, UR8, R6 ;  /* 0x0000000804077c10 */ /* 0x000fcc000fffe106 */
[----:B------:R1:W3:Y:S01]  /*01e0*/  F2I.FTZ.U32.TRUNC.NTZ R11, R10 ;  /* 0x0000000a000b7305 */ /* 0x0002e2000021f000 */
[----:B0-----:R-:W-:Y:S02]  /*01f0*/  IMAD.MOV.U32 R12, RZ, RZ, RZ ;  /* 0x000000ffff0c7224 */ /* 0x001fe400078e00ff */
[----:B--2---:R-:W-:Y:S02]  /*0200*/  IMAD.MOV R17, RZ, RZ, -R13 ;  /* 0x000000ffff117224 */ /* 0x004fe400078e0a0d */
[----:B-1----:R-:W-:Y:S02]  /*0210*/  HFMA2 R10, -RZ, RZ, 0, 0 ;  /* 0x00000000ff0a7431 */ /* 0x002fe400000001ff */
[----:B------:R-:W-:Y:S02]  /*0220*/  IMAD R17, R17, UR9, RZ ;  /* 0x0000000911117c24 */ /* 0x000fe4000f8e02ff */
[----:B---3--:R-:W-:Y:S02]  /*0230*/  IMAD.MOV R15, RZ, RZ, -R11 ;  /* 0x000000ffff0f7224 */ /* 0x008fe400078e0a0b */
[----:B------:R-:W-:-:S04]  /*0240*/  IMAD.HI.U32 R13, R13, R17, R12 ;  /* 0x000000110d0d7227 */ /* 0x000fc800078e000c */
[----:B------:R-:W-:Y:S02]  /*0250*/  IMAD R15, R15, UR8, RZ ;  /* 0x000000080f0f7c24 */ /* 0x000fe4000f8e02ff */
[----:B------:R-:W-:-:S04]  /*0260*/  IMAD.HI.U32 R13, R13, R8, RZ ;  /* 0x000000080d0d7227 */ /* 0x000fc800078e00ff */
[----:B------:R-:W-:Y:S01]  /*0270*/  IMAD.HI.U32 R10, R11, R15, R10 ;  /* 0x0000000f0b0a7227 */ /* 0x000fe200078e000a */
[----:B------:R-:W-:-:S05]  /*0280*/  IADD3 R13, PT, PT, -R13, RZ, RZ ;  /* 0x000000ff0d0d7210 */ /* 0x000fca0007ffe1ff */
[----:B------:R-:W-:-:S04]  /*0290*/  IMAD.HI.U32 R10, R10, R7, RZ ;  /* 0x000000070a0a7227 */ /* 0x000fc800078e00ff */
[----:B------:R-:W-:Y:S02]  /*02a0*/  IMAD.MOV R10, RZ, RZ, -R10 ;  /* 0x000000ffff0a7224 */ /* 0x000fe400078e0a0a */
[----:B------:R-:W-:Y:S02]  /*02b0*/  IMAD R13, R13, UR9, R8 ;  /* 0x000000090d0d7c24 */ /* 0x000fe4000f8e0208 */
[----:B------:R-:W-:-:S03]  /*02c0*/  IMAD R7, R10, UR8, R7 ;  /* 0x000000080a077c24 */ /* 0x000fc6000f8e0207 */
[----:B------:R-:W-:Y:S02]  /*02d0*/  ISETP.GE.U32.AND P1, PT, R13, UR9, PT ;  /* 0x000000090d007c0c */ /* 0x000fe4000bf26070 */
[----:B------:R-:W-:-:S11]  /*02e0*/  ISETP.GE.U32.AND P0, PT, R7, UR8, PT ;  /* 0x0000000807007c0c */ /* 0x000fd6000bf06070 */
[----:B------:R-:W-:Y:S01]  /*02f0*/  @P1 VIADD R13, R13, -UR9 ;  /* 0x800000090d0d1c36 */ /* 0x000fe20008000000 */
[----:B------:R-:W-:Y:S01]  /*0300*/  ISETP.NE.U32.AND P1, PT, RZ, UR8, PT ;  /* 0x00000008ff007c0c */ /* 0x000fe2000bf25070 */
[----:B------:R-:W-:-:S03]  /*0310*/  @P0 VIADD R7, R7, -UR8 ;  /* 0x8000000807070c36 */ /* 0x000fc60008000000 */
[----:B------:R-:W-:Y:S02]  /*0320*/  ISETP.GE.U32.AND P2, PT, R13, UR9, PT ;  /* 0x000000090d007c0c */ /* 0x000fe4000bf46070 */
[----:B------:R-:W-:-:S11]  /*0330*/  ISETP.GE.U32.AND P0, PT, R7, UR8, PT ;  /* 0x0000000807007c0c */ /* 0x000fd6000bf06070 */
[----:B------:R-:W-:Y:S01]  /*0340*/  @P2 VIADD R13, R13, -UR9 ;  /* 0x800000090d0d2c36 */ /* 0x000fe20008000000 */
[----:B------:R-:W-:Y:S02]  /*0350*/  @!P3 LOP3.LUT R13, RZ, UR9, RZ, 0x33, !PT ;  /* 0x00000009ff0dbc12 */ /* 0x000fe4000f8e33ff */
[----:B------:R-:W-:Y:S02]  /*0360*/  @P0 IADD3 R7, PT, PT, R7, -UR8, RZ ;  /* 0x8000000807070c10 */ /* 0x000fe4000fffe0ff */
[----:B------:R-:W-:-:S07]  /*0370*/  @!P1 LOP3.LUT R7, RZ, UR8, RZ, 0x33, !PT ;  /* 0x00000008ff079c12 */ /* 0x000fce000f8e33ff */
.L_x_0:
[----:B------:R-:W-:Y:S01]  /*0380*/  IMAD R9, R9, R2, RZ ;  /* 0x0000000209097224 */ /* 0x000fe200078e02ff */
[----:B------:R-:W-:Y:S01]  /*0390*/  IABS R8, R13 ;  /* 0x0000000d00087213 */ /* 0x000fe20000000000 */
[----:B------:R-:W-:Y:S01]  /*03a0*/  IMAD.MOV.U32 R4, RZ, RZ, RZ ;  /* 0x000000ffff047224 */ /* 0x000fe200078e00ff */
[----:B------:R-:W0:Y:S01]  /*03b0*/  LDC.64 R10, c[0x0][0x3a0] ;  /* 0x0000e800ff0a7b82 */ /* 0x000e220000000a00 */
[----:B------:R-:W0:Y:S01]  /*03c0*/  LDCU.64 UR6, c[0x0][0x358] ;  /* 0x00006b00ff0677ac */ /* 0x000e220008000a00 */
[----:B------:R-:W1:Y:S01]  /*03d0*/  S2R R14, SR_TID.X ;  /* 0x00000000000e7919 */ /* 0x000e620000002100 */
[----:B------:R-:W-:Y:S01]  /*03e0*/  IMAD.HI.U32 R12, R5, R9, R4 ;  /* 0x00000009050c7227 */ /* 0x000fe200078e0004 */
[----:B------:R-:W-:Y:S01]  /*03f0*/  MOV R5, R8 ;  /* 0x0000000800057202 */ /* 0x000fe20000000f00 */
[----:B------:R-:W1:Y:S04]  /*0400*/  LDCU UR5, c[0x0][0x39c] ;  /* 0x00007380ff0577ac */ /* 0x000e680008000800 */
[----:B------:R-:W-:-:S04]  /*0410*/  IMAD.HI.U32 R4, R12, R5, RZ ;  /* 0x000000050c047227 */ /* 0x000fc800078e00ff */
[----:B------:R-:W-:-:S04]  /*0420*/  IMAD.MOV R8, RZ, RZ, -R4 ;  /* 0x000000ffff087224 */ /* 0x000fc800078e0a04 */
[----:B------:R-:W-:Y:S01]  /*0430*/  IMAD R5, R2, R8, R5 ;  /* 0x0000000802057224 */ /* 0x000fe200078e0205 */
[----:B------:R-:W-:-:S04]  /*0440*/  LOP3.LUT R8, RZ, R0, RZ, 0x33, !PT ;  /* 0x00000000ff087212 */ /* 0x000fc800078e33ff */
[----:B------:R-:W-:-:S13]  /*0450*/  ISETP.GT.U32.AND P1, PT, R2, R5, PT ;  /* 0x000000050200720c */ /* 0x000fda0003f24070 */
[----:B------:R-:W-:Y:S01]  /*0460*/  @!P1 IMAD.IADD R5, R5, 0x1, -R2 ;  /* 0x0000000105059824 */ /* 0x000fe200078e0a02 */
[----:B------:R-:W-:Y:S02]  /*0470*/  @!P1 IADD3 R4, PT, PT, R4, 0x1, RZ ;  /* 0x0000000104049810 */ /* 0x000fe40007ffe0ff */
[----:B-1----:R-:W-:Y:S02]  /*0480*/  ISETP.GE.AND P1, PT, R14, UR5, PT ;  /* 0x000000050e007c0c */ /* 0x002fe4000bf26270 */
[----:B------:R-:W-:Y:S02]  /*0490*/  ISETP.GE.U32.AND P0, PT, R5, R2, PT ;  /* 0x000000020500720c */ /* 0x000fe40003f06070 */
[----:B------:R-:W-:-:S04]  /*04a0*/  LOP3.LUT R5, R13, R0, RZ, 0x3c, !PT ;  /* 0x000000000d057212 */ /* 0x000fc800078e3cff */
[----:B------:R-:W-:-:S07]  /*04b0*/  ISETP.GE.AND P2, PT, R5, RZ, PT ;  /* 0x000000ff0500720c */ /* 0x000fce0003f46270 */
[----:B------:R-:W-:Y:S01]  /*04c0*/  @P0 VIADD R4, R4, 0x1 ;  /* 0x0000000104040836 */ /* 0x000fe20000000000 */
[----:B------:R-:W-:-:S05]  /*04d0*/  ISETP.NE.AND P0, PT, R0, RZ, PT ;  /* 0x000000ff0000720c */ /* 0x000fca0003f05270 */
[----:B------:R-:W-:-:S05]  /*04e0*/  @!P2 IMAD.MOV R4, RZ, RZ, -R4 ;  /* 0x000000ffff04a224 */ /* 0x000fca00078e0a04 */
[----:B------:R-:W-:Y:S02]  /*04f0*/  SEL R5, R8, R4, !P0 ;  /* 0x0000000408057207 */ /* 0x000fe40004000000 */
[----:B0-----:R0:W5:Y:S02]  /*0500*/  LDG.E.CONSTANT R4, desc[UR6][R10.64] ;  /* 0x000000060a047981 */ /* 0x001164000c1e9900 */
[----:B------:R-:W-:-:S05]  /*0510*/  IADD3 R9, PT, PT, -R5, RZ, RZ ;  /* 0x000000ff05097210 */ /* 0x000fca0007ffe1ff */
[----:B------:R-:W-:-:S04]  /*0520*/  IMAD R9, R0, R9, R13 ;  /* 0x0000000900097224 */ /* 0x000fc800078e020d */
[----:B------:R-:W-:Y:S01]  /*0530*/  VIADD R9, R9, UR4 ;  /* 0x0000000409097c36 */ /* 0x000fe20008000000 */
[----:B0-----:R-:W-:Y:S06]  /*0540*/  @P1 EXIT ;  /* 0x000000000000194d */ /* 0x001fec0003800000 */
[----:B------:R-:W0:Y:S01]  /*0550*/  LDCU UR5, c[0x0][0x378] ;  /* 0x00006f00ff0577ac */ /* 0x000e220008000800 */
[----:B------:R-:W1:Y:S01]  /*0560*/  LDC.64 R10, c[0x0][0x388] ;  /* 0x0000e200ff0a7b82 */ /* 0x000e620000000a00 */
[----:B------:R-:W-:Y:S01]  /*0570*/  LOP3.LUT R13, R14, 0x3e0, RZ, 0xc0, !PT ;  /* 0x000003e00e0d7812 */ /* 0x000fe200078ec0ff */
[----:B------:R-:W-:Y:S01]  /*0580*/  IMAD R6, R6, UR9, R3 ;  /* 0x0000000906067c24 */ /* 0x000fe2000f8e0203 */
[----:B------:R-:W-:Y:S01]  /*0590*/  LOP3.LUT R14, R14, 0x1f, RZ, 0xc0, !PT ;  /* 0x0000001f0e0e7812 */ /* 0x000fe200078ec0ff */
[----:B------:R-:W2:Y:S02]  /*05a0*/  LDCU.64 UR10, c[0x0][0x380] ;  /* 0x00007000ff0a77ac */ /* 0x000ea40008000a00 */
[----:B------:R-:W-:Y:S02]  /*05b0*/  VIADD R6, R6, UR4 ;  /* 0x0000000406067c36 */ /* 0x000fe40008000000 */
[----:B------:R-:W3:Y:S01]  /*05c0*/  LDC R17, c[0x0][0x398] ;  /* 0x0000e600ff117b82 */ /* 0x000ee20000000800 */
[----:B0-----:R-:W-:-:S04]  /*05d0*/  UIMAD UR5, UR8, UR5, URZ ;  /* 0x00000005080572a4 */ /* 0x001fc8000f8e02ff */
[----:B------:R-:W-:-:S06]  /*05e0*/  UIMAD UR5, UR5, UR9, URZ ;  /* 0x00000009050572a4 */ /* 0x000fcc000f8e02ff */
[----:B------:R-:W-:-:S05]  /*05f0*/  IMAD R3, R13, UR5, R14 ;  /* 0x000000050d037c24 */ /* 0x000fca000f8e020e */
[----:B------:R-:W-:-:S05]  /*0600*/  LEA R13, R6, R3, 0x5 ;  /* 0x00000003060d7211 */ /* 0x000fca00078e28ff */
[----:B-1----:R-:W-:-:S06]  /*0610*/  IMAD.WIDE R10, R13, 0x4, R10 ;  /* 0x000000040d0a7825 */ /* 0x002fcc00078e020a */
[----:B------:R0:W4:Y:S01]  /*0620*/  LDG.E.CONSTANT R11, desc[UR6][R10.64] ;  /* 0x000000060a0b7981 */ /* 0x000122000c1e9900 */
[----:B------:R-:W-:Y:S02]  /*0630*/  IABS R13, R7 ;  /* 0x00000007000d7213 */ /* 0x000fe40000000000 */
[----:B---3--:R-:W-:-:S03]  /*0640*/  IABS R15, R17 ;  /* 0x00000011000f7213 */ /* 0x008fc60000000000 */
[----:B------:R-:W-:-:S04]  /*0650*/  IMAD.HI.U32 R6, R12, R13, RZ ;  /* 0x0000000d0c067227 */ /* 0x000fc800078e00ff */
[----:B------:R-:W-:Y:S01]  /*0660*/  IMAD.HI.U32 R12, R12, R15, RZ ;  /* 0x0000000f0c0c7227 */ /* 0x000fe200078e00ff */
[----:B0-----:R-:W-:-:S03]  /*0670*/  LOP3.LUT R10, R7, R0, RZ, 0x3c, !PT ;  /* 0x00000000070a7212 */ /* 0x001fc600078e3cff */
[----:B------:R-:W-:Y:S01]  /*0680*/  IMAD.MOV R14, RZ, RZ, -R6 ;  /* 0x000000ffff0e7224 */ /* 0x000fe200078e0a06 */
[----:B------:R-:W-:Y:S02]  /*0690*/  IADD3 R16, PT, PT, -R12, RZ, RZ ;  /* 0x000000ff0c107210 */ /* 0x000fe40007ffe1ff */
[----:B------:R-:W-:Y:S01]  /*06a0*/  ISETP.GE.AND P1, PT, R10, RZ, PT ;  /* 0x000000ff0a00720c */ /* 0x000fe20003f26270 */
[C---:B------:R-:W-:Y:S02]  /*06b0*/  IMAD R13, R2.reuse, R14, R13 ;  /* 0x0000000e020d7224 */ /* 0x040fe400078e020d */
[----:B------:R-:W-:-:S03]  /*06c0*/  IMAD R15, R2, R16, R15 ;  /* 0x00000010020f7224 */ /* 0x000fc600078e020f */
[C---:B------:R-:W-:Y:S02]  /*06d0*/  ISETP.GT.U32.AND P5, PT, R2.reuse, R13, PT ;  /* 0x0000000d0200720c */ /* 0x040fe40003fa4070 */
[----:B------:R-:W-:-:S11]  /*06e0*/  ISETP.GT.U32.AND P4, PT, R2, R15, PT ;  /* 0x0000000f0200720c */ /* 0x000fd60003f84070 */
[----:B------:R-:W-:Y:S02]  /*06f0*/  @!P5 IMAD.IADD R13, R13, 0x1, -R2 ;  /* 0x000000010d0dd824 */ /* 0x000fe400078e0a02 */
[-C--:B------:R-:W-:Y:S01]  /*0700*/  @!P4 IADD3 R15, PT, PT, R15, -R2.reuse, RZ ;  /* 0x800000020f0fc210 */ /* 0x080fe20007ffe0ff */
[----:B------:R-:W-:Y:S01]  /*0710*/  @!P5 VIADD R6, R6, 0x1 ;  /* 0x000000010606d836 */ /* 0x000fe20000000000 */
[----:B------:R-:W-:Y:S02]  /*0720*/  @!P4 IADD3 R12, PT, PT, R12, 0x1, RZ ;  /* 0x000000010c0cc810 */ /* 0x000fe40007ffe0ff */
[-C--:B------:R-:W-:Y:S02]  /*0730*/  ISETP.GE.U32.AND P3, PT, R13, R2.reuse, PT ;  /* 0x000000020d00720c */ /* 0x080fe40003f66070 */
[----:B------:R-:W-:Y:S02]  /*0740*/  ISETP.GE.U32.AND P2, PT, R15, R2, PT ;  /* 0x000000020f00720c */ /* 0x000fe40003f46070 */
[----:B------:R-:W-:-:S04]  /*0750*/  LOP3.LUT R2, R17, R0, RZ, 0x3c, !PT ;  /* 0x0000000011027212 */ /* 0x000fc800078e3cff */
[----:B------:R-:W-:-:S05]  /*0760*/  ISETP.GE.AND P5, PT, R2, RZ, PT ;  /* 0x000000ff0200720c */ /* 0x000fca0003fa6270 */
[----:B------:R-:W-:Y:S02]  /*0770*/  @P3 VIADD R6, R6, 0x1 ;  /* 0x0000000106063836 */ /* 0x000fe40000000000 */
[----:B------:R-:W-:Y:S02]  /*0780*/  @P2 IADD3 R12, PT, PT, R12, 0x1, RZ ;  /* 0x000000010c0c2810 */ /* 0x000fe40007ffe0ff */
[----:B------:R-:W-:-:S04]  /*0790*/  @!P1 IMAD.MOV R6, RZ, RZ, -R6 ;  /* 0x000000ffff069224 */ /* 0x000fc800078e0a06 */
[----:B------:R-:W-:Y:S02]  /*07a0*/  @!P5 IADD3 R12, PT, PT, -R12, RZ, RZ ;  /* 0x000000ff0c0cd210 */ /* 0x000fe40007ffe1ff */
[C---:B------:R-:W-:Y:S02]  /*07b0*/  SEL R6, R8.reuse, R6, !P0 ;  /* 0x0000000608067207 */ /* 0x040fe40004000000 */
[----:B------:R-:W-:-:S03]  /*07c0*/  SEL R8, R8, R12, !P0 ;  /* 0x0000000c08087207 */ /* 0x000fc60004000000 */
[----:B------:R-:W-:Y:S02]  /*07d0*/  IMAD.MOV R2, RZ, RZ, -R6 ;  /* 0x000000ffff027224 */ /* 0x000fe400078e0a06 */
[----:B------:R-:W-:Y:S02]  /*07e0*/  IMAD R5, R6, R8, R5 ;  /* 0x0000000806057224 */ /* 0x000fe400078e0205 */
[----:B------:R-:W-:-:S04]  /*07f0*/  IMAD R7, R0, R2, R7 ;  /* 0x0000000200077224 */ /* 0x000fc800078e0207 */
[----:B------:R-:W-:-:S04]  /*0800*/  IMAD R5, R5, R0, R7 ;  /* 0x0000000005057224 */ /* 0x000fc800078e0207 */
[----:B------:R-:W-:-:S05]  /*0810*/  IMAD R0, R5, R0, R9 ;  /* 0x0000000005007224 */ /* 0x000fca00078e0209 */
[----:B------:R-:W-:-:S04]  /*0820*/  LEA R3, R0, R3, 0x5 ;  /* 0x0000000300037211 */ /* 0x000fc800078e28ff */
[----:B--2---:R-:W-:-:S04]  /*0830*/  IADD3 R2, P0, PT, R3, UR10, RZ ;  /* 0x0000000a03027c10 */ /* 0x004fc8000ff1e0ff */
[----:B------:R-:W-:Y:S01]  /*0840*/  LEA.HI.X.SX32 R3, R3, UR11, 0x1, P0 ;  /* 0x0000000b03037c11 */ /* 0x000fe200080f0eff */
[----:B----45:R-:W-:-:S04]  /*0850*/  FMUL.FTZ R4, R4, R11 ;  /* 0x0000000b04047220 */ /* 0x030fc80000410000 */
[----:B------:R-:W0:Y:S02]  /*0860*/  F2I.S8.NTZ R5, R4 ;  /* 0x0000000400057305 */ /* 0x000e240000202100 */
[----:B0-----:R-:W-:Y:S01]  /*0870*/  STG.E.U8 desc[UR6][R2.64], R5 ;  /* 0x0000000502007986 */ /* 0x001fe2000c101106 */
[----:B------:R-:W-:Y:S05]  /*0880*/  EXIT ;  /* 0x000000000000794d */ /* 0x000fea0003800000 */
.L_x_1:
[----:B------:R-:W-:-:S00]  /*0890*/  BRA `(.L_x_1) ;  /* 0xfffffffc00fc7947 */ /* 0x000fc0000383ffff */
[----:B------:R-:W-:-:S00]  /*08a0*/  NOP ;  /* 0x0000000000007918 */ /* 0x000fc00000000000 */
        /* <DEDUP_REMOVED lines=13> */
.L_x_16:


//--------------------- .text._ZN17fastertransformer24shift_partition_v2_COL32IfEEvPaPKT_iiiiPKfii --------------------------
	.section	.text._ZN17fastertransformer24shift_partition_v2_COL32IfEEvPaPKT_iiiiPKfii,"ax",@progbits
	.align	128
        .global         _ZN17fastertransformer24shift_partition_v2_COL32IfEEvPaPKT_iiiiPKfii
        .type           _ZN17fastertransformer24shift_partition_v2_COL32IfEEvPaPKT_iiiiPKfii,@function
        .size           _ZN17fastertransformer24shift_partition_v2_COL32IfEEvPaPKT_iiiiPKfii,(.L_x_17 - _ZN17fastertransformer24shift_partition_v2_COL32IfEEvPaPKT_iiiiPKfii)
        .other          _ZN17fastertransformer24shift_partition_v2_COL32IfEEvPaPKT_iiiiPKfii,@"STO_CUDA_ENTRY STV_DEFAULT"
_ZN17fastertransformer24shift_partition_v2_COL32IfEEvPaPKT_iiiiPKfii:
.text._ZN17fastertransformer24shift_partition_v2_COL32IfEEvPaPKT_iiiiPKfii:
[----:B------:R-:W-:Y:S08]  /*0000*/  LDC R1, c[0x0][0x37c] ;  /* 0x0000df00ff017b82 */ /* 0x000ff00000000800 */
[----:B------:R-:W0:Y:S01]  /*0010*/  LDC R9, c[0x0][0x3a8] ;  /* 0x0000ea00ff097b82 */ /* 0x000e220000000800 */
[----:B------:R-:W1:Y:S01]  /*0020*/  S2R R0, SR_CTAID.Y ;  /* 0x0000000000007919 */ /* 0x000e620000002600 */
[----:B------:R-:W2:Y:S01]  /*0030*/  LDCU UR5, c[0x0][0x374] ;  /* 0x00006e80ff0577ac */ /* 0x000ea20008000800 */
[----:B------:R-:W3:Y:S01]  /*0040*/  S2R R3, SR_CTAID.X ;  /* 0x0000000000037919 */ /* 0x000ee20000002500 */
[----:B------:R-:W4:Y:S01]  /*0050*/  LDCU UR6, c[0x0][0x370] ;  /* 0x00006e00ff0677ac */ /* 0x000f220008000800 */
[----:B------:R-:W0:Y:S01]  /*0060*/  S2R R11, SR_TID.X ;  /* 0x00000000000b7919 */ /* 0x000e220000002100 */
[----:B------:R-:W2:Y:S01]  /*0070*/  LDCU UR4, c[0x0][0x378] ;  /* 0x00006f00ff0477ac */ /* 0x000ea20008000800 */
[----:B0-----:R-:W-:Y:S01]  /*0080*/  ISETP.NE.AND P0, PT, R9, RZ, PT ;  /* 0x000000ff0900720c */ /* 0x001fe20003f05270 */
[----:B--2---:R-:W-:-:S04]  /*0090*/  UIMAD UR4, UR5, UR4, URZ ;  /* 0x00000004050472a4 */ /* 0x004fc8000f8e02ff */
[----:B----4-:R-:W-:Y:S01]  /*00a0*/  UIMAD UR4, UR4, UR6, URZ ;  /* 0x00000006040472a4 */ /* 0x010fe2000f8e02ff */
[----:B-1----:R-:W-:Y:S02]  /*00b0*/  IMAD.MOV.U32 R6, RZ, RZ, R0 ;  /* 0x000000ffff067224 */ /* 0x002fe400078e0000 */
[----:B---3--:R-:W-:-:S05]  /*00c0*/  IMAD.MOV.U32 R7, RZ, RZ, R3 ;  /* 0x000000ffff077224 */ /* 0x008fca00078e0003 */
[----:B------:R-:W-:Y:S05]  /*00d0*/  @!P0 BRA `(.L_x_2) ;  /* 0x0000000000908947 */ /* 0x000fea0003800000 */
        /* <DEDUP_REMOVED lines=8> */
[----:B-1----:R-:W-:-:S07]  /*0160*/  VIADD R6, R8, 0xffffffe ;  /* 0x0ffffffe08067836 */ /* 0x002fce0000000000 */
[----:B------:R1:W3:Y:S01]  /*0170*/  F2I.FTZ.U32.TRUNC.NTZ R7, R6 ;  /* 0x0000000600077305 */ /* 0x0002e2000021f000 */
[----:B0-----:R-:W-:Y:S02]  /*0180*/  IMAD.MOV.U32 R4, RZ, RZ, RZ ;  /* 0x000000ffff047224 */ /* 0x001fe400078e00ff */
[----:B--2---:R-:W-:Y:S02]  /*0190*/  IMAD.MOV R13, RZ, RZ, -R5 ;  /* 0x000000ffff0d7224 */ /* 0x004fe400078e0a05 */
[----:B-1----:R-:W-:Y:S02]  /*01a0*/  IMAD.MOV.U32 R6, RZ, RZ, RZ ;  /* 0x000000ffff067224 */ /* 0x002fe400078e00ff */
[----:B------:R-:W-:Y:S01]  /*01b0*/  IMAD R13, R13, UR5, RZ ;  /* 0x000000050d0d7c24 */ /* 0x000fe2000f8e02ff */
[----:B---3--:R-:W-:-:S03]  /*01c0*/  IADD3 R15, PT, PT, RZ, -R7, RZ ;  /* 0x80000007ff0f7210 */ /* 0x008fc60007ffe0ff */
[----:B------:R-:W-:Y:S01]  /*01d0*/  IMAD.HI.U32 R5, R5, R13, R4 ;  /* 0x0000000d05057227 */ /* 0x000fe200078e0004 */
[----:B------:R-:W-:-:S03]  /*01e0*/  IADD3 R4, PT, PT, -R9, UR6, R3 ;  /* 0x0000000609047c10 */ /* 0x000fc6000fffe103 */
        /* <DEDUP_REMOVED lines=10> */
[----:B------:R-:W-:Y:S02]  /*0290*/  @P0 VIADD R6, R6, -UR5 ;  /* 0x8000000506060c36 */ /* 0x000fe40008000000 */
[----:B------:R-:W-:Y:S02]  /*02a0*/  @P1 IADD3 R7, PT, PT, R7, -UR6, RZ ;  /* 0x8000000607071c10 */ /* 0x000fe4000fffe0ff */
[----:B------:R-:W-:Y:S02]  /*02b0*/  ISETP.NE.U32.AND P1, PT, RZ, UR5, PT ;  /* 0x00000005ff007c0c */ /* 0x000fe4000bf25070 */
[----:B------:R-:W-:Y:S02]  /*02c0*/  ISETP.GE.U32.AND P0, PT, R6, UR5, PT ;  /* 0x0000000506007c0c */ /* 0x000fe4000bf06070 */
[----:B------:R-:W-:-:S11]  /*02d0*/  ISETP.GE.U32.AND P2, PT, R7, UR6, PT ;  /* 0x0000000607007c0c */ /* 0x000fd6000bf46070 */
[----:B------:R-:W-:Y:S01]  /*02e0*/  @P0 VIADD R6, R6, -UR5 ;  /* 0x8000000506060c36 */ /* 0x000fe20008000000 */
[----:B------:R-:W-:Y:S01]  /*02f0*/  @!P1 LOP3.LUT R6, RZ, UR5, RZ, 0x33, !PT ;  /* 0x00000005ff069c12 */ /* 0x000fe2000f8e33ff */
[----:B------:R-:W-:Y:S01]  /*0300*/  @P2 VIADD R7, R7, -UR6 ;  /* 0x8000000607072c36 */ /* 0x000fe20008000000 */
[----:B------:R-:W-:-:S07]  /*0310*/  @!P3 LOP3.LUT R7, RZ, UR6, RZ, 0x33, !PT ;  /* 0x00000006ff07bc12 */ /* 0x000fce000f8e33ff */
.L_x_2:
[----:B------:R-:W0:Y:S01]  /*0320*/  LDCU UR9, c[0x0][0x39c] ;  /* 0x00007380ff0977ac */ /* 0x000e220008000800 */
[----:B------:R-:W1:Y:S01]  /*0330*/  S2UR UR7, SR_CTAID.Z ;  /* 0x00000000000779c3 */ /* 0x000e620000002700 */
[----:B------:R-:W-:Y:S01]  /*0340*/  IMAD R0, R0, UR6, R3 ;  /* 0x0000000600007c24 */ /* 0x000fe2000f8e0203 */
[----:B------:R-:W2:Y:S06]  /*0350*/  LDCU UR8, c[0x0][0x360] ;  /* 0x00006c00ff0877ac */ /* 0x000eac0008000800 */
[----:B------:R-:W3:Y:S08]  /*0360*/  LDC.64 R22, c[0x0][0x3a0] ;  /* 0x0000e800ff167b82 */ /* 0x000ef00000000a00 */
[----:B------:R-:W4:Y:S01]  /*0370*/  LDC R16, c[0x0][0x3ac] ;  /* 0x0000eb00ff107b82 */ /* 0x000f220000000800 */
[----:B0-----:R-:W-:-:S02]  /*0380*/  ISETP.GE.AND P0, PT, R11, UR9, PT ;  /* 0x000000090b007c0c */ /* 0x001fc4000bf06270 */
[----:B--2---:R-:W-:Y:S01]  /*0390*/  IADD3 R10, PT, PT, R11, UR8, RZ ;  /* 0x000000080b0a7c10 */ /* 0x004fe2000fffe0ff */
[----:B-1----:R-:W-:-:S03]  /*03a0*/  UIMAD UR5, UR5, UR7, URZ ;  /* 0x00000007050572a4 */ /* 0x002fc6000f8e02ff */
[C---:B------:R-:W-:Y:S01]  /*03b0*/  ISETP.GE.AND P2, PT, R10.reuse, UR9, PT ;  /* 0x000000090a007c0c */ /* 0x040fe2000bf46270 */
[----:B------:R-:W-:Y:S01]  /*03c0*/  VIADD R8, R10, UR8 ;  /* 0x000000080a087c36 */ /* 0x000fe20008000000 */
[----:B------:R-:W-:-:S05]  /*03d0*/  UIMAD UR5, UR5, UR6, URZ ;  /* 0x00000006050572a4 */ /* 0x000fca000f8e02ff */
[----:B------:R-:W0:Y:S01]  /*03e0*/  @!P0 LDC.64 R14, c[0x0][0x388] ;  /* 0x0000e200ff0e8b82 */ /* 0x000e220000000a00 */
[----:B------:R-:W-:Y:S01]  /*03f0*/  ISETP.GE.AND P1, PT, R8, UR9, PT ;  /* 0x0000000908007c0c */ /* 0x000fe2000bf26270 */
[----:B------:R-:W3:Y:S01]  /*0400*/  LDCU.64 UR6, c[0x0][0x358] ;  /* 0x00006b00ff0677ac */ /* 0x000ee20008000a00 */
[C---:B------:R-:W-:Y:S01]  /*0410*/  @!P0 LOP3.LUT R9, R11.reuse, 0x1f, RZ, 0xc0, !PT ;  /* 0x0000001f0b098812 */ /* 0x040fe200078ec0ff */
[----:B------:R-:W-:Y:S01]  /*0420*/  VIADD R0, R0, UR5 ;  /* 0x0000000500007c36 */ /* 0x000fe20008000000 */
[----:B------:R-:W-:-:S03]  /*0430*/  @!P0 LOP3.LUT R11, R11, 0x3e0, RZ, 0xc0, !PT ;  /* 0x000003e00b0b8812 */ /* 0x000fc600078ec0ff */
[----:B------:R-:W1:Y:S01]  /*0440*/  @!P2 LDC.64 R4, c[0x0][0x388] ;  /* 0x0000e200ff04ab82 */ /* 0x000e620000000a00 */
[----:B------:R-:W-:Y:S02]  /*0450*/  @!P0 LEA R12, R0, R9, 0x5 ;  /* 0x00000009000c8211 */ /* 0x000fe400078e28ff */
[C---:B------:R-:W-:Y:S02]  /*0460*/  @!P2 LOP3.LUT R13, R10.reuse, 0x1f, RZ, 0xc0, !PT ;  /* 0x0000001f0a0da812 */ /* 0x040fe400078ec0ff */
[----:B------:R-:W-:Y:S01]  /*0470*/  @!P2 LOP3.LUT R10, R10, 0xfe0, RZ, 0xc0, !PT ;  /* 0x00000fe00a0aa812 */ /* 0x000fe200078ec0ff */
[----:B------:R-:W-:Y:S02]  /*0480*/  @!P0 IMAD R25, R11, UR4, R12 ;  /* 0x000000040b198c24 */ /* 0x000fe4000f8e020c */
[----:B------:R-:W2:Y:S01]  /*0490*/  @!P1 LDC.64 R2, c[0x0][0x388] ;  /* 0x0000e200ff029b82 */ /* 0x000ea20000000a00 */
[----:B------:R-:W-:Y:S01]  /*04a0*/  @!P2 IMAD R17, R0, 0x20, R13 ;  /* 0x000000200011a824 */ /* 0x000fe200078e020d */
[----:B---3--:R3:W5:Y:S03]  /*04b0*/  LDG.E.CONSTANT R12, desc[UR6][R22.64] ;  /* 0x00000006160c7981 */ /* 0x008766000c1e9900 */
[----:B------:R-:W-:-:S02]  /*04c0*/  @!P2 IMAD R19, R10, UR4, R17 ;  /* 0x000000040a13ac24 */ /* 0x000fc4000f8e0211 */
[----:B0-----:R-:W-:Y:S01]  /*04d0*/  @!P0 IMAD.WIDE R24, R25, 0x4, R14 ;  /* 0x0000000419188825 */ /* 0x001fe200078e020e */
[C---:B------:R-:W-:Y:S02]  /*04e0*/  @!P1 LOP3.LUT R15, R8.reuse, 0x1f, RZ, 0xc0, !PT ;  /* 0x0000001f080f9812 */ /* 0x040fe400078ec0ff */
[----:B------:R-:W-:Y:S02]  /*04f0*/  @!P1 LOP3.LUT R14, R8, 0x1fe0, RZ, 0xc0, !PT ;  /* 0x00001fe0080e9812 */ /* 0x000fe400078ec0ff */
[----:B------:R-:W5:Y:S01]  /*0500*/  @!P0 LDG.E.CONSTANT R17, desc[UR6][R24.64] ;  /* 0x0000000618118981 */ /* 0x000f62000c1e9900 */
[----:B------:R-:W-:-:S04]  /*0510*/  @!P1 IMAD R21, R0, 0x20, R15 ;  /* 0x0000002000159824 */ /* 0x000fc800078e020f */
[----:B------:R-:W-:Y:S02]  /*0520*/  @!P1 IMAD R21, R14, UR4, R21 ;  /* 0x000000040e159c24 */ /* 0x000fe4000f8e0215 */
[----:B-1----:R-:W-:-:S04]  /*0530*/  @!P2 IMAD.WIDE R4, R19, 0x4, R4 ;  /* 0x000000041304a825 */ /* 0x002fc800078e0204 */
[----:B--2---:R-:W-:Y:S01]  /*0540*/  @!P1 IMAD.WIDE R20, R21, 0x4, R2 ;  /* 0x0000000415149825 */ /* 0x004fe200078e0202 */
[----:B------:R0:W2:Y:S05]  /*0550*/  @!P2 LDG.E.CONSTANT R19, desc[UR6][R4.64] ;  /* 0x000000060413a981 */ /* 0x0000aa000c1e9900 */
[----:B------:R1:W2:Y:S01]  /*0560*/  @!P1 LDG.E.CONSTANT R21, desc[UR6][R20.64] ;  /* 0x0000000614159981 */ /* 0x0002a2000c1e9900 */
[----:B----4-:R-:W-:-:S04]  /*0570*/  IABS R18, R16 ;  /* 0x0000001000127213 */ /* 0x010fc80000000000 */
[----:B---3--:R-:W3:Y:S01]  /*0580*/  I2F.RP R22, R18 ;  /* 0x0000001200167306 */ /* 0x008ee20000209400 */
[----:B0-----:R-:W0:Y:S07]  /*0590*/  LDC R5, c[0x0][0x398] ;  /* 0x0000e600ff057b82 */ /* 0x001e2e0000000800 */
[----:B---3--:R-:W3:Y:S02]  /*05a0*/  MUFU.RCP R22, R22 ;  /* 0x0000001600167308 */ /* 0x008ee40000001000 */
[----:B---3--:R-:W-:-:S06]  /*05b0*/  IADD3 R2, PT, PT, R22, 0xffffffe, RZ ;  /* 0x0ffffffe16027810 */ /* 0x008fcc0007ffe0ff */
[----:B------:R3:W4:Y:S01]  /*05c0*/  F2I.FTZ.U32.TRUNC.NTZ R3, R2 ;  /* 0x0000000200037305 */ /* 0x000722000021f000 */
[----:B------:R-:W-:Y:S01]  /*05d0*/  IABS R4, R6 ;  /* 0x0000000600047213 */ /* 0x000fe20000000000 */
[----:B---3--:R-:W-:Y:S02]  /*05e0*/  IMAD.MOV.U32 R2, RZ, RZ, RZ ;  /* 0x000000ffff027224 */ /* 0x008fe400078e00ff */
[----:B----4-:R-:W-:-:S04]  /*05f0*/  IMAD.MOV R23, RZ, RZ, -R3 ;  /* 0x000000ffff177224 */ /* 0x010fc800078e0a03 */
[----:B------:R-:W-:-:S04]  /*0600*/  IMAD R23, R23, R18, RZ ;  /* 0x0000001217177224 */ /* 0x000fc800078e02ff */
[----:B------:R-:W-:Y:S01]  /*0610*/  IMAD.HI.U32 R3, R3, R23, R2 ;  /* 0x0000001703037227 */ /* 0x000fe200078e0002 */
[----:B------:R-:W-:Y:S02]  /*0620*/  MOV R23, R4 ;  /* 0x0000000400177202 */ /* 0x000fe40000000f00 */
[----:B------:R-:W-:-:S03]  /*0630*/  IABS R25, R7 ;  /* 0x0000000700197213 */ /* 0x000fc60000000000 */
[----:B------:R-:W-:-:S04]  /*0640*/  IMAD.HI.U32 R4, R3, R23, RZ ;  /* 0x0000001703047227 */ /* 0x000fc800078e00ff */
[----:B-1----:R-:W-:Y:S02]  /*0650*/  IMAD.MOV R20, RZ, RZ, -R4 ;  /* 0x000000ffff147224 */ /* 0x002fe400078e0a04 */
[----:B------:R-:W-:Y:S01]  /*0660*/  IMAD.HI.U32 R2, R3, R25, RZ ;  /* 0x0000001903027227 */ /* 0x000fe200078e00ff */
[----:B0-----:R-:W-:-:S03]  /*0670*/  IABS R27, R5 ;  /* 0x00000005001b7213 */ /* 0x001fc60000000000 */
[C---:B------:R-:W-:Y:S02]  /*0680*/  IMAD R23, R18.reuse, R20, R23 ;  /* 0x0000001412177224 */ /* 0x040fe400078e0217 */
[----:B------:R-:W-:Y:S02]  /*0690*/  IMAD.MOV R20, RZ, RZ, -R2 ;  /* 0x000000ffff147224 */ /* 0x000fe400078e0a02 */
[----:B------:R-:W-:Y:S01]  /*06a0*/  IMAD.HI.U32 R3, R3, R27, RZ ;  /* 0x0000001b03037227 */ /* 0x000fe200078e00ff */
[----:B------:R-:W-:-:S03]  /*06b0*/  ISETP.GT.U32.AND P6, PT, R18, R23, PT ;  /* 0x000000171200720c */ /* 0x000fc60003fc4070 */
[----:B------:R-:W-:Y:S01]  /*06c0*/  IMAD R25, R18, R20, R25 ;  /* 0x0000001412197224 */ /* 0x000fe200078e0219 */
[----:B------:R-:W-:-:S04]  /*06d0*/  IADD3 R20, PT, PT, -R3, RZ, RZ ;  /* 0x000000ff03147210 */ /* 0x000fc80007ffe1ff */
[C---:B------:R-:W-:Y:S01]  /*06e0*/  ISETP.GT.U32.AND P3, PT, R18.reuse, R25, PT ;  /* 0x000000191200720c */ /* 0x040fe20003f64070 */
[----:B------:R-:W-:-:S04]  /*06f0*/  IMAD R27, R18, R20, R27 ;  /* 0x00000014121b7224 */ /* 0x000fc800078e021b */
[----:B------:R-:W-:Y:S01]  /*0700*/  @!P6 IMAD.IADD R23, R23, 0x1, -R18 ;  /* 0x000000011717e824 */ /* 0x000fe200078e0a12 */
[----:B------:R-:W-:-:S04]  /*0710*/  ISETP.GT.U32.AND P5, PT, R18, R27, PT ;  /* 0x0000001b1200720c */ /* 0x000fc80003fa4070 */
[----:B------:R-:W-:-:S03]  /*0720*/  ISETP.GE.U32.AND P4, PT, R23, R18, PT ;  /* 0x000000121700720c */ /* 0x000fc60003f86070 */
[----:B------:R-:W-:Y:S01]  /*0730*/  @!P3 IMAD.IADD R25, R25, 0x1, -R18 ;  /* 0x000000011919b824 */ /* 0x000fe200078e0a12 */
[----:B------:R-:W-:-:S04]  /*0740*/  @!P6 IADD3 R4, PT, PT, R4, 0x1, RZ ;  /* 0x000000010404e810 */ /* 0x000fc80007ffe0ff */
[----:B------:R-:W-:Y:S01]  /*0750*/  ISETP.GE.U32.AND P6, PT, R25, R18, PT ;  /* 0x000000121900720c */ /* 0x000fe20003fc6070 */
[----:B------:R-:W-:Y:S01]  /*0760*/  @!P5 IMAD.IADD R27, R27, 0x1, -R18 ;  /* 0x000000011b1bd824 */ /* 0x000fe200078e0a12 */
[----:B------:R-:W-:Y:S02]  /*0770*/  @!P3 IADD3 R2, PT, PT, R2, 0x1, RZ ;  /* 0x000000010202b810 */ /* 0x000fe40007ffe0ff */
[----:B------:R-:W-:Y:S01]  /*0780*/  LOP3.LUT R20, R7, R16, RZ, 0x3c, !PT ;  /* 0x0000001007147212 */ /* 0x000fe200078e3cff */
[----:B------:R-:W-:Y:S01]  /*0790*/  @P4 VIADD R4, R4, 0x1 ;  /* 0x0000000104044836 */ /* 0x000fe20000000000 */
[----:B------:R-:W-:Y:S02]  /*07a0*/  ISETP.GE.U32.AND P4, PT, R27, R18, PT ;  /* 0x000000121b00720c */ /* 0x000fe40003f86070 */
[-C--:B------:R-:W-:Y:S02]  /*07b0*/  LOP3.LUT R18, R6, R16.reuse, RZ, 0x3c, !PT ;  /* 0x0000001006127212 */ /* 0x080fe400078e3cff */
[----:B------:R-:W-:-:S03]  /*07c0*/  LOP3.LUT R5, R5, R16, RZ, 0x3c, !PT ;  /* 0x0000001005057212 */ /* 0x000fc600078e3cff */
[----:B------:R-:W-:Y:S01]  /*07d0*/  @P6 VIADD R2, R2, 0x1 ;  /* 0x0000000102026836 */ /* 0x000fe20000000000 */
[----:B------:R-:W-:Y:S02]  /*07e0*/  ISETP.GE.AND P6, PT, R20, RZ, PT ;  /* 0x000000ff1400720c */ /* 0x000fe40003fc6270 */
[----:B------:R-:W-:Y:S01]  /*07f0*/  ISETP.GE.AND P3, PT, R18, RZ, PT ;  /* 0x000000ff1200720c */ /* 0x000fe20003f66270 */
[----:B------:R-:W-:Y:S01]  /*0800*/  @!P5 VIADD R3, R3, 0x1 ;  /* 0x000000010303d836 */ /* 0x000fe20000000000 */
[----:B------:R-:W-:Y:S02]  /*0810*/  ISETP.GE.AND P5, PT, R5, RZ, PT ;  /* 0x000000ff0500720c */ /* 0x000fe40003fa6270 */
[----:B------:R-:W-:Y:S02]  /*0820*/  LOP3.LUT R5, RZ, R16, RZ, 0x33, !PT ;  /* 0x00000010ff057212 */ /* 0x000fe400078e33ff */
[----:B------:R-:W-:Y:S02]  /*0830*/  @P4 IADD3 R3, PT, PT, R3, 0x1, RZ ;  /* 0x0000000103034810 */ /* 0x000fe40007ffe0ff */
[----:B------:R-:W-:-:S03]  /*0840*/  ISETP.NE.AND P4, PT, R16, RZ, PT ;  /* 0x000000ff1000720c */ /* 0x000fc60003f85270 */
[----:B------:R-:W-:Y:S02]  /*0850*/  @!P6 IADD3 R2, PT, PT, -R2, RZ, RZ ;  /* 0x000000ff0202e210 */ /* 0x000fe40007ffe1ff */
[----:B------:R-:W-:Y:S02]  /*0860*/  @!P3 IMAD.MOV R4, RZ, RZ, -R4 ;  /* 0x000000ffff04b224 */ /* 0x000fe400078e0a04 */
[C---:B------:R-:W-:Y:S01]  /*0870*/  SEL R18, R5.reuse, R2, !P4 ;  /* 0x0000000205127207 */ /* 0x040fe20006000000 */
[----:B------:R-:W-:Y:S02]  /*0880*/  @!P5 IMAD.MOV R3, RZ, RZ, -R3 ;  /* 0x000000ffff03d224 */ /* 0x000fe400078e0a03 */
[C---:B------:R-:W-:Y:S02]  /*0890*/  SEL R4, R5.reuse, R4, !P4 ;  /* 0x0000000405047207 */ /* 0x040fe40006000000 */
[----:B------:R-:W-:Y:S01]  /*08a0*/  IMAD.MOV R2, RZ, RZ, -R18 ;  /* 0x000000ffff027224 */ /* 0x000fe200078e0a12 */
[----:B------:R-:W-:-:S02]  /*08b0*/  SEL R3, R5, R3, !P4 ;  /* 0x0000000305037207 */ /* 0x000fc40006000000 */
[----:B------:R-:W-:Y:S01]  /*08c0*/  IADD3 R23, PT, PT, -R4, RZ, RZ ;  /* 0x000000ff04177210 */ /* 0x000fe20007ffe1ff */
[----:B------:R-:W-:Y:S02]  /*08d0*/  IMAD R7, R16, R2, R7 ;  /* 0x0000000210077224 */ /* 0x000fe400078e0207 */
[----:B------:R-:W-:Y:S02]  /*08e0*/  IMAD R5, R4, R3, R18 ;  /* 0x0000000304057224 */ /* 0x000fe400078e0212 */
[----:B------:R-:W-:Y:S01]  /*08f0*/  IMAD R6, R16, R23, R6 ;  /* 0x0000001710067224 */ /* 0x000fe200078e0206 */
[----:B------:R-:W0:Y:S01]  /*0900*/  @!P0 LDC.64 R2, c[0x0][0x380] ;  /* 0x0000e000ff028b82 */ /* 0x000e220000000a00 */
[----:B------:R-:W-:Y:S02]  /*0910*/  IADD3 R18, PT, PT, R7, UR5, RZ ;  /* 0x0000000507127c10 */ /* 0x000fe4000fffe0ff */
[----:B------:R-:W-:-:S05]  /*0920*/  IMAD R23, R5, R16, R6 ;  /* 0x0000001005177224 */ /* 0x000fca00078e0206 */
[----:B------:R-:W1:Y:S01]  /*0930*/  @!P2 LDC.64 R4, c[0x0][0x380] ;  /* 0x0000e000ff04ab82 */ /* 0x000e620000000a00 */
[----:B------:R-:W-:-:S04]  /*0940*/  IMAD R16, R23, R16, R18 ;  /* 0x0000001017107224 */ /* 0x000fc800078e0212 */
[----:B------:R-:W-:-:S03]  /*0950*/  @!P0 IMAD R18, R16, 0x20, R9 ;  /* 0x0000002010128824 */ /* 0x000fc600078e0209 */
[----:B------:R-:W3:Y:S01]  /*0960*/  @!P1 LDC.64 R6, c[0x0][0x380] ;  /* 0x0000e000ff069b82 */ /* 0x000ee20000000a00 */
[----:B------:R-:W-:Y:S01]  /*0970*/  @!P2 LEA R13, R16, R13, 0x5 ;  /* 0x0000000d100da211 */ /* 0x000fe200078e28ff */
[----:B------:R-:W-:-:S04]  /*0980*/  @!P0 IMAD R18, R11, UR4, R18 ;  /* 0x000000040b128c24 */ /* 0x000fc8000f8e0212 */
[----:B------:R-:W-:Y:S01]  /*0990*/  @!P2 IMAD R13, R10, UR4, R13 ;  /* 0x000000040a0dac24 */ /* 0x000fe2000f8e020d */
[----:B0-----:R-:W-:Y:S01]  /*09a0*/  @!P0 IADD3 R2, P3, PT, R18, R2, RZ ;  /* 0x0000000212028210 */ /* 0x001fe20007f7e0ff */
[----:B------:R-:W-:Y:S01]  /*09b0*/  @!P1 IMAD R15, R16, 0x20, R15 ;  /* 0x00000020100f9824 */ /* 0x000fe200078e020f */
[----:B------:R-:W-:Y:S02]  /*09c0*/  IADD3 R8, PT, PT, R8, UR8, RZ ;  /* 0x0000000808087c10 */ /* 0x000fe4000fffe0ff */
[----:B------:R-:W-:Y:S01]  /*09d0*/  @!P0 LEA.HI.X.SX32 R3, R18, R3, 0x1, P3 ;  /* 0x0000000312038211 */ /* 0x000fe200018f0eff */
[----:B------:R-:W-:Y:S01]  /*09e0*/  @!P1 IMAD R15, R14, UR4, R15 ;  /* 0x000000040e0f9c24 */ /* 0x000fe2000f8e020f */
[----:B-1----:R-:W-:-:S04]  /*09f0*/  @!P2 IADD3 R4, P3, PT, R13, R4, RZ ;  /* 0x000000040d04a210 */ /* 0x002fc80007f7e0ff */
[----:B------:R-:W-:Y:S02]  /*0a00*/  @!P2 LEA.HI.X.SX32 R5, R13, R5, 0x1, P3 ;  /* 0x000000050d05a211 */ /* 0x000fe400018f0eff */
[----:B------:R-:W-:Y:S02]  /*0a10*/  ISETP.GE.AND P3, PT, R8, UR9, PT ;  /* 0x0000000908007c0c */ /* 0x000fe4000bf66270 */
[----:B---3--:R-:W-:-:S04]  /*0a20*/  @!P1 IADD3 R6, P4, PT, R15, R6, RZ ;  /* 0x000000060f069210 */ /* 0x008fc80007f9e0ff */
[----:B------:R-:W-:Y:S01]  /*0a30*/  @!P1 LEA.HI.X.SX32 R7, R15, R7, 0x1, P4 ;  /* 0x000000070f079211 */ /* 0x000fe200020f0eff */
[----:B-----5:R-:W-:-:S06]  /*0a40*/  @!P0 FMUL.FTZ R17, R12, R17 ;  /* 0x000000110c118220 */ /* 0x020fcc0000410000 */
[----:B------:R-:W0:Y:S01]  /*0a50*/  @!P0 F2I.S8.NTZ R17, R17 ;  /* 0x0000001100118305 */ /* 0x000e220000202100 */
[C---:B--2---:R-:W-:Y:S01]  /*0a60*/  @!P2 FMUL.FTZ R19, R12.reuse, R19 ;  /* 0x000000130c13a220 */ /* 0x044fe20000410000 */
[----:B------:R-:W-:-:S06]  /*0a70*/  @!P1 FMUL.FTZ R21, R12, R21 ;  /* 0x000000150c159220 */ /* 0x000fcc0000410000 */
[----:B------:R-:W1:Y:S08]  /*0a80*/  @!P2 F2I.S8.NTZ R9, R19 ;  /* 0x000000130009a305 */ /* 0x000e700000202100 */
[----:B------:R-:W2:Y:S01]  /*0a90*/  @!P1 F2I.S8.NTZ R21, R21 ;  /* 0x0000001500159305 */ /* 0x000ea20000202100 */
[----:B0-----:R0:W-:Y:S04]  /*0aa0*/  @!P0 STG.E.U8 desc[UR6][R2.64], R17 ;  /* 0x0000001102008986 */ /* 0x0011e8000c101106 */
[----:B-1----:R0:W-:Y:S04]  /*0ab0*/  @!P2 STG.E.U8 desc[UR6][R4.64], R9 ;  /* 0x000000090400a986 */ /* 0x0021e8000c101106 */
[----:B--2---:R0:W-:Y:S01]  /*0ac0*/  @!P1 STG.E.U8 desc[UR6][R6.64], R21 ;  /* 0x0000001506009986 */ /* 0x0041e2000c101106 */
[----:B------:R-:W-:Y:S05]  /*0ad0*/  @P3 EXIT ;  /* 0x000000000000394d */ /* 0x000fea0003800000 */
[----:B0-----:R-:W0:Y:S01]  /*0ae0*/  LDC.64 R2, c[0x0][0x388] ;  /* 0x0000e200ff027b82 */ /* 0x001e220000000a00 */
[C---:B------:R-:W-:Y:S01]  /*0af0*/  LOP3.LUT R5, R8.reuse, 0x1f, RZ, 0xc0, !PT ;  /* 0x0000001f08057812 */ /* 0x040fe200078ec0ff */
[----:B------:R-:W1:Y:S01]  /*0b00*/  LDCU.64 UR8, c[0x0][0x380] ;  /* 0x00007000ff0877ac */ /* 0x000e620008000a00 */
[----:B------:R-:W-:-:S03]  /*0b10*/  LOP3.LUT R8, R8, 0x3fe0, RZ, 0xc0, !PT ;  /* 0x00003fe008087812 */ /* 0x000fc600078ec0ff */
[----:B------:R-:W-:-:S04]  /*0b20*/  IMAD R7, R0, 0x20, R5 ;  /* 0x0000002000077824 */ /* 0x000fc800078e0205 */
[----:B------:R-:W-:-:S04]  /*0b30*/  IMAD R7, R8, UR4, R7 ;  /* 0x0000000408077c24 */ /* 0x000fc8000f8e0207 */
[----:B0-----:R-:W-:-:S06]  /*0b40*/  IMAD.WIDE R2, R7, 0x4, R2 ;  /* 0x0000000407027825 */ /* 0x001fcc00078e0202 */
[----:B------:R-:W2:Y:S01]  /*0b50*/  LDG.E.CONSTANT R3, desc[UR6][R2.64] ;  /* 0x0000000602037981 */ /* 0x000ea2000c1e9900 */
[----:B------:R-:W-:-:S05]  /*0b60*/  LEA R5, R16, R5, 0x5 ;  /* 0x0000000510057211 */ /* 0x000fca00078e28ff */
[----:B------:R-:W-:-:S05]  /*0b70*/  IMAD R5, R8, UR4, R5 ;  /* 0x0000000408057c24 */ /* 0x000fca000f8e0205 */
[----:B-1----:R-:W-:-:S04]  /*0b80*/  IADD3 R4, P0, PT, R5, UR8, RZ ;  /* 0x0000000805047c10 */ /* 0x002fc8000ff1e0ff */
[----:B------:R-:W-:Y:S01]  /*0b90*/  LEA.HI.X.SX32 R5, R5, UR9, 0x1, P0 ;  /* 0x0000000905057c11 */ /* 0x000fe200080f0eff */
[----:B--2---:R-:W-:-:S04]  /*0ba0*/  FMUL.FTZ R12, R12, R3 ;  /* 0x000000030c0c7220 */ /* 0x004fc80000410000 */
[----:B------:R-:W0:Y:S02]  /*0bb0*/  F2I.S8.NTZ R7, R12 ;  /* 0x0000000c00077305 */ /* 0x000e240000202100 */
[----:B0-----:R-:W-:Y:S01]  /*0bc0*/  STG.E.U8 desc[UR6][R4.64], R7 ;  /* 0x0000000704007986 */ /* 0x001fe2000c101106 */
[----:B------:R-:W-:Y:S05]  /*0bd0*/  EXIT ;  /* 0x000000000000794d */ /* 0x000fea0003800000 */
.L_x_3:
        /* <DEDUP_REMOVED lines=10> */
.L_x_17:


//--------------------- .text._ZN17fastertransformer15shift_partitionI7__half2EEvPT_PKS2_iiiiii --------------------------
	.section	.text._ZN17fastertransformer15shift_partitionI7__half2EEvPT_PKS2_iiiiii,"ax",@progbits
	.align	128
        .global         _ZN17fastertransformer15shift_partitionI7__half2EEvPT_PKS2_iiiiii
        .type           _ZN17fastertransformer15shift_partitionI7__half2EEvPT_PKS2_iiiiii,@function
        .size           _ZN17fastertransformer15shift_partitionI7__half2EEvPT_PKS2_iiiiii,(.L_x_18 - _ZN17fastertransformer15shift_partitionI7__half2EEvPT_PKS2_iiiiii)
        .other          _ZN17fastertransformer15shift_partitionI7__half2EEvPT_PKS2_iiiiii,@"STO_CUDA_ENTRY STV_DEFAULT"
_ZN17fastertransformer15shift_partitionI7__half2EEvPT_PKS2_iiiiii:
.text._ZN17fastertransformer15shift_partitionI7__half2EEvPT_PKS2_iiiiii:
[----:B------:R-:W-:Y:S08]  /*0000*/  LDC R1, c[0x0][0x37c] ;  /* 0x0000df00ff017b82 */ /* 0x000ff00000000800 */
[----:B------:R-:W0:Y:S01]  /*0010*/  LDC R0, c[0x0][0x3a4] ;  /* 0x0000e900ff007b82 */ /* 0x000e220000000800 */
[----:B------:R-:W1:Y:S01]  /*0020*/  S2R R5, SR_CTAID.Y ;  /* 0x0000000000057919 */ /* 0x000e620000002600 */
[----:B------:R-:W2:Y:S01]  /*0030*/  LDCU UR4, c[0x0][0x374] ;  /* 0x00006e80ff0477ac */ /* 0x000ea20008000800 */
[----:B------:R-:W3:Y:S01]  /*0040*/  S2R R6, SR_CTAID.X ;  /* 0x0000000000067919 */ /* 0x000ee20000002500 */
[----:B------:R-:W4:Y:S04]  /*0050*/  LDCU UR6, c[0x0][0x370] ;  /* 0x00006e00ff0677ac */ /* 0x000f280008000800 */
[----:B------:R-:W5:Y:S01]  /*0060*/  LDC R2, c[0x0][0x3a0] ;  /* 0x0000e800ff027b82 */ /* 0x000f620000000800 */
[----:B0-----:R-:W-:-:S04]  /*0070*/  IABS R4, R0 ;  /* 0x0000000000047213 */ /* 0x001fc80000000000 */
[----:B------:R-:W0:Y:S01]  /*0080*/  I2F.RP R8, R4 ;  /* 0x0000000400087306 */ /* 0x000e220000209400 */
[----:B-----5:R-:W-:Y:S02]  /*0090*/  ISETP.NE.AND P0, PT, R2, RZ, PT ;  /* 0x000000ff0200720c */ /* 0x020fe40003f05270 */
[----:B-1----:R-:W-:Y:S01]  /*00a0*/  MOV R7, R5 ;  /* 0x0000000500077202 */ /* 0x002fe20000000f00 */
[----:B---3--:R-:W-:-:S04]  /*00b0*/  IMAD.MOV.U32 R11, RZ, RZ, R6 ;  /* 0x000000ffff0b7224 */ /* 0x008fc800078e0006 */
[----:B0-----:R-:W0:Y:S02]  /*00c0*/  MUFU.RCP R8, R8 ;  /* 0x0000000800087308 */ /* 0x001e240000001000 */
[----:B0-----:R-:W-:-:S06]  /*00d0*/  VIADD R3, R8, 0xffffffe ;  /* 0x0ffffffe08037836 */ /* 0x001fcc0000000000 */
[----:B------:R-:W0:Y:S02]  /*00e0*/  F2I.FTZ.U32.TRUNC.NTZ R3, R3 ;  /* 0x0000000300037305 */ /* 0x000e24000021f000 */
[----:B0-----:R-:W-:Y:S01]  /*00f0*/  IMAD.MOV R9, RZ, RZ, -R3 ;  /* 0x000000ffff097224 */ /* 0x001fe200078e0a03 */
[----:B--2-4-:R-:W-:Y:S06]  /*0100*/  @!P0 BRA `(.L_x_4) ;  /* 0x0000000000908947 */ /* 0x014fec0003800000 */
        /* <DEDUP_REMOVED lines=27> */
[----:B------:R-:W-:Y:S02]  /*02c0*/  @P1 IADD3 R11, PT, PT, R11, -UR6, RZ ;  /* 0x800000060b0b1c10 */ /* 0x000fe4000fffe0ff */
[----:B------:R-:W-:Y:S01]  /*02d0*/  @P0 VIADD R7, R7, -UR4 ;  /* 0x8000000407070c36 */ /* 0x000fe20008000000 */
[----:B------:R-:W-:Y:S02]  /*02e0*/  ISETP.NE.U32.AND P1, PT, RZ, UR4, PT ;  /* 0x00000004ff007c0c */ /* 0x000fe4000bf25070 */
[----:B------:R-:W-:Y:S02]  /*02f0*/  ISETP.GE.U32.AND P2, PT, R11, UR6, PT ;  /* 0x000000060b007c0c */ /* 0x000fe4000bf46070 */
[----:B------:R-:W-:-:S11]  /*0300*/  ISETP.GE.U32.AND P0, PT, R7, UR4, PT ;  /* 0x0000000407007c0c */ /* 0x000fd6000bf06070 */
[----:B------:R-:W-:Y:S02]  /*0310*/  @P2 IADD3 R11, PT, PT, R11, -UR6, RZ ;  /* 0x800000060b0b2c10 */ /* 0x000fe4000fffe0ff */
[----:B------:R-:W-:Y:S01]  /*0320*/  @P0 VIADD R7, R7, -UR4 ;  /* 0x8000000407070c36 */ /* 0x000fe20008000000 */
[----:B------:R-:W-:Y:S02]  /*0330*/  @!P1 LOP3.LUT R7, RZ, UR4, RZ, 0x33, !PT ;  /* 0x00000004ff079c12 */ /* 0x000fe4000f8e33ff */
[----:B------:R-:W-:-:S07]  /*0340*/  @!P3 LOP3.LUT R11, RZ, UR6, RZ, 0x33, !PT ;  /* 0x00000006ff0bbc12 */ /* 0x000fce000f8e33ff */
.L_x_4:
[----:B------:R-:W-:Y:S01]  /*0350*/  IMAD R9, R9, R4, RZ ;  /* 0x0000000409097224 */ /* 0x000fe200078e02ff */
[----:B------:R-:W-:Y:S01]  /*0360*/  IABS R13, R11 ;  /* 0x0000000b000d7213 */ /* 0x000fe20000000000 */
[----:B------:R-:W-:Y:S01]  /*0370*/  IMAD.MOV.U32 R2, RZ, RZ, RZ ;  /* 0x000000ffff027224 */ /* 0x000fe200078e00ff */
[----:B------:R-:W0:Y:S01]  /*0380*/  S2UR UR5, SR_CTAID.Z ;  /* 0x00000000000579c3 */ /* 0x000e220000002700 */
[-C--:B------:R-:W-:Y:S01]  /*0390*/  LOP3.LUT R8, R11, R0.reuse, RZ, 0x3c, !PT ;  /* 0x000000000b087212 */ /* 0x080fe200078e3cff */
[----:B------:R-:W1:Y:S01]  /*03a0*/  LDCU UR7, c[0x0][0x39c] ;  /* 0x00007380ff0777ac */ /* 0x000e620008000800 */
[----:B------:R-:W-:Y:S02]  /*03b0*/  IMAD.HI.U32 R9, R3, R9, R2 ;  /* 0x0000000903097227 */ /* 0x000fe400078e0002 */
[----:B------:R-:W-:Y:S02]  /*03c0*/  ISETP.GE.AND P2, PT, R8, RZ, PT ;  /* 0x000000ff0800720c */ /* 0x000fe40003f46270 */
[----:B------:R-:W-:Y:S01]  /*03d0*/  LOP3.LUT R8, RZ, R0, RZ, 0x33, !PT ;  /* 0x00000000ff087212 */ /* 0x000fe200078e33ff */
[----:B------:R-:W-:-:S02]  /*03e0*/  IMAD R6, R5, UR6, R6 ;  /* 0x0000000605067c24 */ /* 0x000fc4000f8e0206 */
[----:B------:R-:W-:-:S05]  /*03f0*/  IMAD.HI.U32 R3, R9, R13, RZ ;  /* 0x0000000d09037227 */ /* 0x000fca00078e00ff */
[----:B------:R-:W-:-:S05]  /*0400*/  IADD3 R2, PT, PT, -R3, RZ, RZ ;  /* 0x000000ff03027210 */ /* 0x000fca0007ffe1ff */
[C---:B------:R-:W-:Y:S02]  /*0410*/  IMAD R13, R4.reuse, R2, R13 ;  /* 0x00000002040d7224 */ /* 0x040fe400078e020d */
[----:B------:R-:W1:Y:S01]  /*0420*/  S2R R2, SR_TID.X ;  /* 0x0000000000027919 */ /* 0x000e620000002100 */
[----:B0-----:R-:W-:Y:S02]  /*0430*/  UIMAD UR4, UR4, UR5, URZ ;  /* 0x00000005040472a4 */ /* 0x001fe4000f8e02ff */
[----:B------:R-:W-:Y:S02]  /*0440*/  ISETP.GT.U32.AND P1, PT, R4, R13, PT ;  /* 0x0000000d0400720c */ /* 0x000fe40003f24070 */
[----:B------:R-:W-:-:S11]  /*0450*/  UIMAD UR4, UR4, UR6, URZ ;  /* 0x00000006040472a4 */ /* 0x000fd6000f8e02ff */
[----:B------:R-:W-:Y:S01]  /*0460*/  @!P1 IMAD.IADD R13, R13, 0x1, -R4 ;  /* 0x000000010d0d9824 */ /* 0x000fe200078e0a04 */
[----:B------:R-:W-:-:S04]  /*0470*/  @!P1 IADD3 R3, PT, PT, R3, 0x1, RZ ;  /* 0x0000000103039810 */ /* 0x000fc80007ffe0ff */
[----:B------:R-:W-:Y:S02]  /*0480*/  ISETP.GE.U32.AND P0, PT, R13, R4, PT ;  /* 0x000000040d00720c */ /* 0x000fe40003f06070 */
[----:B------:R-:W-:Y:S02]  /*0490*/  IADD3 R13, PT, PT, R6, UR4, RZ ;  /* 0x00000004060d7c10 */ /* 0x000fe4000fffe0ff */
[----:B-1----:R-:W-:-:S09]  /*04a0*/  ISETP.GE.AND P1, PT, R2, UR7, PT ;  /* 0x0000000702007c0c */ /* 0x002fd2000bf26270 */
[----:B------:R-:W-:Y:S01]  /*04b0*/  @P0 VIADD R3, R3, 0x1 ;  /* 0x0000000103030836 */ /* 0x000fe20000000000 */
[----:B------:R-:W-:-:S04]  /*04c0*/  ISETP.NE.AND P0, PT, R0, RZ, PT ;  /* 0x000000ff0000720c */ /* 0x000fc80003f05270 */
[----:B------:R-:W-:-:S04]  /*04d0*/  @!P2 IADD3 R3, PT, PT, -R3, RZ, RZ ;  /* 0x000000ff0303a210 */ /* 0x000fc80007ffe1ff */
[----:B------:R-:W-:-:S05]  /*04e0*/  SEL R3, R8, R3, !P0 ;  /* 0x0000000308037207 */ /* 0x000fca0004000000 */
[----:B------:R-:W-:-:S04]  /*04f0*/  IMAD.MOV R10, RZ, RZ, -R3 ;  /* 0x000000ffff0a7224 */ /* 0x000fc800078e0a03 */
[----:B------:R-:W-:-:S04]  /*0500*/  IMAD R5, R0, R10, R11 ;  /* 0x0000000a00057224 */ /* 0x000fc800078e020b */
[----:B------:R-:W-:Y:S01]  /*0510*/  VIADD R5, R5, UR4 ;  /* 0x0000000405057c36 */ /* 0x000fe20008000000 */
[----:B------:R-:W-:Y:S06]  /*0520*/  @P1 EXIT ;  /* 0x000000000000194d */ /* 0x000fec0003800000 */
[----:B------:R-:W0:Y:S01]  /*0530*/  LDC.64 R10, c[0x0][0x388] ;  /* 0x0000e200ff0a7b82 */ /* 0x000e220000000a00 */
[----:B------:R-:W1:Y:S01]  /*0540*/  LDCU.64 UR4, c[0x0][0x358] ;  /* 0x00006b00ff0477ac */ /* 0x000e620008000a00 */
[----:B------:R-:W-:-:S06]  /*0550*/  IMAD R13, R13, UR7, R2 ;  /* 0x000000070d0d7c24 */ /* 0x000fcc000f8e0202 */
[----:B------:R-:W2:Y:S01]  /*0560*/  LDC R17, c[0x0][0x398] ;  /* 0x0000e600ff117b82 */ /* 0x000ea20000000800 */
[----:B0-----:R-:W-:-:S05]  /*0570*/  IMAD.WIDE R10, R13, 0x4, R10 ;  /* 0x000000040d0a7825 */ /* 0x001fca00078e020a */
[----:B-1----:R0:W3:Y:S01]  /*0580*/  LDG.E R6, desc[UR4][R10.64] ;  /* 0x000000040a067981 */ /* 0x0020e2000c1e1900 */
[----:B------:R-:W-:Y:S02]  /*0590*/  IABS R14, R7 ;  /* 0x00000007000e7213 */ /* 0x000fe40000000000 */
[----:B--2---:R-:W-:-:S03]  /*05a0*/  IABS R15, R17 ;  /* 0x00000011000f7213 */ /* 0x004fc60000000000 */
[----:B------:R-:W-:-:S04]  /*05b0*/  IMAD.HI.U32 R12, R9, R14, RZ ;  /* 0x0000000e090c7227 */ /* 0x000fc800078e00ff */
[----:B------:R-:W-:Y:S01]  /*05c0*/  IMAD.HI.U32 R13, R9, R15, RZ ;  /* 0x0000000f090d7227 */ /* 0x000fe200078e00ff */
[----:B------:R-:W-:-:S03]  /*05d0*/  IADD3 R9, PT, PT, -R12, RZ, RZ ;  /* 0x000000ff0c097210 */ /* 0x000fc60007ffe1ff */
[----:B------:R-:W-:Y:S02]  /*05e0*/  IMAD.MOV R16, RZ, RZ, -R13 ;  /* 0x000000ffff107224 */ /* 0x000fe400078e0a0d */
[C---:B------:R-:W-:Y:S02]  /*05f0*/  IMAD R9, R4.reuse, R9, R14 ;  /* 0x0000000904097224 */ /* 0x040fe400078e020e */
[----:B0-----:R-:W-:-:S03]  /*0600*/  IMAD R11, R4, R16, R15 ;  /* 0x00000010040b7224 */ /* 0x001fc600078e020f */
[C---:B------:R-:W-:Y:S02]  /*0610*/  ISETP.GT.U32.AND P5, PT, R4.reuse, R9, PT ;  /* 0x000000090400720c */ /* 0x040fe40003fa4070 */
[----:B------:R-:W-:-:S11]  /*0620*/  ISETP.GT.U32.AND P3, PT, R4, R11, PT ;  /* 0x0000000b0400720c */ /* 0x000fd60003f64070 */
[-C--:B------:R-:W-:Y:S02]  /*0630*/  @!P5 IADD3 R9, PT, PT, R9, -R4.reuse, RZ ;  /* 0x800000040909d210 */ /* 0x080fe40007ffe0ff */
[----:B------:R-:W-:Y:S01]  /*0640*/  @!P3 IMAD.IADD R11, R11, 0x1, -R4 ;  /* 0x000000010b0bb824 */ /* 0x000fe200078e0a04 */
[----:B------:R-:W-:Y:S02]  /*0650*/  @!P5 IADD3 R12, PT, PT, R12, 0x1, RZ ;  /* 0x000000010c0cd810 */ /* 0x000fe40007ffe0ff */
[----:B------:R-:W-:Y:S02]  /*0660*/  ISETP.GE.U32.AND P4, PT, R9, R4, PT ;  /* 0x000000040900720c */ /* 0x000fe40003f86070 */
[----:B------:R-:W-:Y:S02]  /*0670*/  LOP3.LUT R9, R7, R0, RZ, 0x3c, !PT ;  /* 0x0000000007097212 */ /* 0x000fe400078e3cff */
[----:B------:R-:W-:Y:S02]  /*0680*/  ISETP.GE.U32.AND P2, PT, R11, R4, PT ;  /* 0x000000040b00720c */ /* 0x000fe40003f46070 */
[----:B------:R-:W-:Y:S01]  /*0690*/  LOP3.LUT R4, R17, R0, RZ, 0x3c, !PT ;  /* 0x0000000011047212 */ /* 0x000fe200078e3cff */
[----:B------:R-:W0:Y:S01]  /*06a0*/  LDC.64 R10, c[0x0][0x380] ;  /* 0x0000e000ff0a7b82 */ /* 0x000e220000000a00 */
[----:B------:R-:W-:-:S02]  /*06b0*/  ISETP.GE.AND P1, PT, R9, RZ, PT ;  /* 0x000000ff0900720c */ /* 0x000fc40003f26270 */
[----:B------:R-:W-:Y:S02]  /*06c0*/  ISETP.GE.AND P5, PT, R4, RZ, PT ;  /* 0x000000ff0400720c */ /* 0x000fe40003fa6270 */
[----:B------:R-:W-:Y:S01]  /*06d0*/  @!P3 IADD3 R13, PT, PT, R13, 0x1, RZ ;  /* 0x000000010d0db810 */ /* 0x000fe20007ffe0ff */
[----:B------:R-:W-:-:S04]  /*06e0*/  @P4 VIADD R12, R12, 0x1 ;  /* 0x000000010c0c4836 */ /* 0x000fc80000000000 */
[----:B------:R-:W-:-:S04]  /*06f0*/  @P2 VIADD R13, R13, 0x1 ;  /* 0x000000010d0d2836 */ /* 0x000fc80000000000 */
[----:B------:R-:W-:Y:S02]  /*0700*/  @!P1 IADD3 R12, PT, PT, -R12, RZ, RZ ;  /* 0x000000ff0c0c9210 */ /* 0x000fe40007ffe1ff */
[----:B------:R-:W-:Y:S02]  /*0710*/  @!P5 IMAD.MOV R13, RZ, RZ, -R13 ;  /* 0x000000ffff0dd224 */ /* 0x000fe400078e0a0d */
[----:B------:R-:W-:-:S03]  /*0720*/  SEL R12, R8, R12, !P0 ;  /* 0x0000000c080c7207 */ /* 0x000fc60004000000 */
[----:B------:R-:W-:Y:S02]  /*0730*/  SEL R8, R8, R13, !P0 ;  /* 0x0000000d08087207 */ /* 0x000fe40004000000 */
[----:B------:R-:W-:-:S03]  /*0740*/  IADD3 R4, PT, PT, -R12, RZ, RZ ;  /* 0x000000ff0c047210 */ /* 0x000fc60007ffe1ff */
[----:B------:R-:W-:Y:S02]  /*0750*/  IMAD R3, R12, R8, R3 ;  /* 0x000000080c037224 */ /* 0x000fe400078e0203 */
[----:B------:R-:W-:-:S04]  /*0760*/  IMAD R7, R0, R4, R7 ;  /* 0x0000000400077224 */ /* 0x000fc800078e0207 */
[----:B------:R-:W-:-:S04]  /*0770*/  IMAD R3, R3, R0, R7 ;  /* 0x0000000003037224 */ /* 0x000fc800078e0207 */
[----:B------:R-:W-:-:S04]  /*0780*/  IMAD R3, R3, R0, R5 ;  /* 0x0000000003037224 */ /* 0x000fc800078e0205 */
[----:B------:R-:W-:-:S04]  /*0790*/  IMAD R3, R3, UR7, R2 ;  /* 0x0000000703037c24 */ /* 0x000fc8000f8e0202 */
[----:B0-----:R-:W-:-:S05]  /*07a0*/  IMAD.WIDE R10, R3, 0x4, R10 ;  /* 0x00000004030a7825 */ /* 0x001fca00078e020a */
[----:B---3--:R-:W-:Y:S01]  /*07b0*/  STG.E desc[UR4][R10.64], R6 ;  /* 0x000000060a007986 */ /* 0x008fe2000c101904 */
[----:B------:R-:W-:Y:S05]  /*07c0*/  EXIT ;  /* 0x000000000000794d */ /* 0x000fea0003800000 */
.L_x_5:
        /* <DEDUP_REMOVED lines=11> */
.L_x_18:


//--------------------- .text._ZN17fastertransformer18shift_partition_v2I7__half2EEvPT_PKS2_iiiiii --------------------------
	.section	.text._ZN17fastertransformer18shift_partition_v2I7__half2EEvPT_PKS2_iiiiii,"ax",@progbits
	.align	128
        .global         _ZN17fastertransformer18shift_partition_v2I7__half2EEvPT_PKS2_iiiiii
        .type           _ZN17fastertransformer18shift_partition_v2I7__half2EEvPT_PKS2_iiiiii,@function
        .size           _ZN17fastertransformer18shift_partition_v2I7__half2EEvPT_PKS2_iiiiii,(.L_x_19 - _ZN17fastertransformer18shift_partition_v2I7__half2EEvPT_PKS2_iiiiii)
        .other          _ZN17fastertransformer18shift_partition_v2I7__half2EEvPT_PKS2_iiiiii,@"STO_CUDA_ENTRY STV_DEFAULT"
_ZN17fastertransformer18shift_partition_v2I7__half2EEvPT_PKS2_iiiiii:
.text._ZN17fastertransformer18shift_partition_v2I7__half2EEvPT_PKS2_iiiiii:
[----:B------:R-:W-:Y:S08]  /*0000*/  LDC R1, c[0x0][0x37c] ;  /* 0x0000df00ff017b82 */ /* 0x000ff00000000800 */
[----:B------:R-:W0:Y:S01]  /*0010*/  LDC R9, c[0x0][0x3a0] ;  /* 0x0000e800ff097b82 */ /* 0x000e220000000800 */
[----:B------:R-:W1:Y:S01]  /*0020*/  S2R R0, SR_CTAID.Y ;  /* 0x0000000000007919 */ /* 0x000e620000002600 */
[----:B------:R-:W2:Y:S01]  /*0030*/  LDCU UR4, c[0x0][0x374] ;  /* 0x00006e80ff0477ac */ /* 0x000ea20008000800 */
[----:B------:R-:W3:Y:S01]  /*0040*/  S2R R3, SR_CTAID.X ;  /* 0x0000000000037919 */ /* 0x000ee20000002500 */
[----:B------:R-:W4:Y:S01]  /*0050*/  LDCU UR5, c[0x0][0x370] ;  /* 0x00006e00ff0577ac */ /* 0x000f220008000800 */
[----:B------:R-:W0:Y:S02]  /*0060*/  S2R R11, SR_TID.X ;  /* 0x00000000000b7919 */ /* 0x000e240000002100 */
[----:B0-----:R-:W-:Y:S01]  /*0070*/  ISETP.NE.AND P0, PT, R9, RZ, PT ;  /* 0x000000ff0900720c */ /* 0x001fe20003f05270 */
[----:B-1----:R-:W-:-:S02]  /*0080*/  IMAD.MOV.U32 R10, RZ, RZ, R0 ;  /* 0x000000ffff0a7224 */ /* 0x002fc400078e0000 */
[----:B---3--:R-:W-:-:S10]  /*0090*/  IMAD.MOV.U32 R12, RZ, RZ, R3 ;  /* 0x000000ffff0c7224 */ /* 0x008fd400078e0003 */
[----:B--2-4-:R-:W-:Y:S05]  /*00a0*/  @!P0 BRA `(.L_x_6) ;  /* 0x0000000000908947 */ /* 0x014fea0003800000 */
[----:B------:R-:W0:Y:S01]  /*00b0*/  I2F.U32.RP R2, UR4 ;  /* 0x0000000400027d06 */ /* 0x000e220008209000 */
[----:B------:R-:W-:-:S07]  /*00c0*/  ISETP.NE.U32.AND P3, PT, RZ, UR5, PT ;  /* 0x00000005ff007c0c */ /* 0x000fce000bf65070 */
[----:B------:R-:W1:Y:S08]  /*00d0*/  I2F.U32.RP R8, UR5 ;  /* 0x0000000500087d06 */ /* 0x000e700008209000 */
[----:B0-----:R-:W0:Y:S08]  /*00e0*/  MUFU.RCP R2, R2 ;  /* 0x0000000200027308 */ /* 0x001e300000001000 */
[----:B-1----:R-:W1:Y:S01]  /*00f0*/  MUFU.RCP R8, R8 ;  /* 0x0000000800087308 */ /* 0x002e620000001000 */
[----:B0-----:R-:W-:Y:S01]  /*0100*/  VIADD R4, R2, 0xffffffe ;  /* 0x0ffffffe02047836 */ /* 0x001fe20000000000 */
[----:B------:R-:W-:-:S06]  /*0110*/  IADD3 R2, PT, PT, -R9, UR4, R0 ;  /* 0x0000000409027c10 */ /* 0x000fcc000fffe100 */
[----:B------:R0:W2:Y:S01]  /*0120*/  F2I.FTZ.U32.TRUNC.NTZ R5, R4 ;  /* 0x0000000400057305 */ /* 0x0000a2000021f000 */
[----:B-1----:R-:W-:-:S07]  /*0130*/  IADD3 R6, PT, PT, R8, 0xffffffe, RZ ;  /* 0x0ffffffe08067810 */ /* 0x002fce0007ffe0ff */
[----:B------:R1:W3:Y:S01]  /*0140*/  F2I.FTZ.U32.TRUNC.NTZ R7, R6 ;  /* 0x0000000600077305 */ /* 0x0002e2000021f000 */
[----:B0-----:R-:W-:Y:S02]  /*0150*/  HFMA2 R4, -RZ, RZ, 0, 0 ;  /* 0x00000000ff047431 */ /* 0x001fe400000001ff */
[----:B--2---:R-:W-:Y:S02]  /*0160*/  IMAD.MOV R13, RZ, RZ, -R5 ;  /* 0x000000ffff0d7224 */ /* 0x004fe400078e0a05 */
[----:B-1----:R-:W-:Y:S02]  /*0170*/  IMAD.MOV.U32 R6, RZ, RZ, RZ ;  /* 0x000000ffff067224 */ /* 0x002fe400078e00ff */
[----:B------:R-:W-:Y:S02]  /*0180*/  IMAD R13, R13, UR4, RZ ;  /* 0x000000040d0d7c24 */ /* 0x000fe4000f8e02ff */
[----:B---3--:R-:W-:Y:S02]  /*0190*/  IMAD.MOV R15, RZ, RZ, -R7 ;  /* 0x000000ffff0f7224 */ /* 0x008fe400078e0a07 */
[----:B------:R-:W-:Y:S01]  /*01a0*/  IMAD.HI.U32 R5, R5, R13, R4 ;  /* 0x0000000d05057227 */ /* 0x000fe200078e0004 */
[----:B------:R-:W-:-:S03]  /*01b0*/  IADD3 R4, PT, PT, -R9, UR5, R3 ;  /* 0x0000000509047c10 */ /* 0x000fc6000fffe103 */
[----:B------:R-:W-:Y:S02]  /*01c0*/  IMAD R15, R15, UR5, RZ ;  /* 0x000000050f0f7c24 */ /* 0x000fe4000f8e02ff */
[----:B------:R-:W-:-:S04]  /*01d0*/  IMAD.HI.U32 R5, R5, R2, RZ ;  /* 0x0000000205057227 */ /* 0x000fc800078e00ff */
[----:B------:R-:W-:-:S04]  /*01e0*/  IMAD.HI.U32 R7, R7, R15, R6 ;  /* 0x0000000f07077227 */ /* 0x000fc800078e0006 */
[----:B------:R-:W-:Y:S02]  /*01f0*/  IMAD.MOV R5, RZ, RZ, -R5 ;  /* 0x000000ffff057224 */ /* 0x000fe400078e0a05 */
[----:B------:R-:W-:-:S04]  /*0200*/  IMAD.HI.U32 R7, R7, R4, RZ ;  /* 0x0000000407077227 */ /* 0x000fc800078e00ff */
[----:B------:R-:W-:Y:S01]  /*0210*/  IMAD R10, R5, UR4, R2 ;  /* 0x00000004050a7c24 */ /* 0x000fe2000f8e0202 */
[----:B------:R-:W-:-:S04]  /*0220*/  IADD3 R7, PT, PT, -R7, RZ, RZ ;  /* 0x000000ff07077210 */ /* 0x000fc80007ffe1ff */
[----:B------:R-:W-:Y:S01]  /*0230*/  ISETP.GE.U32.AND P0, PT, R10, UR4, PT ;  /* 0x000000040a007c0c */ /* 0x000fe2000bf06070 */
[----:B------:R-:W-:-:S05]  /*0240*/  IMAD R12, R7, UR5, R4 ;  /* 0x00000005070c7c24 */ /* 0x000fca000f8e0204 */
[----:B------:R-:W-:-:S07]  /*0250*/  ISETP.GE.U32.AND P1, PT, R12, UR5, PT ;  /* 0x000000050c007c0c */ /* 0x000fce000bf26070 */
[----:B------:R-:W-:-:S05]  /*0260*/  @P0 VIADD R10, R10, -UR4 ;  /* 0x800000040a0a0c36 */ /* 0x000fca0008000000 */
[----:B------:R-:W-:Y:S01]  /*0270*/  ISETP.GE.U32.AND P0, PT, R10, UR4, PT ;  /* 0x000000040a007c0c */ /* 0x000fe2000bf06070 */
[----:B------:R-:W-:Y:S01]  /*0280*/  @P1 VIADD R12, R12, -UR5 ;  /* 0x800000050c0c1c36 */ /* 0x000fe20008000000 */
[----:B------:R-:W-:-:S04]  /*0290*/  ISETP.NE.U32.AND P1, PT, RZ, UR4, PT ;  /* 0x00000004ff007c0c */ /* 0x000fc8000bf25070 */
[----:B------:R-:W-:-:S07]  /*02a0*/  ISETP.GE.U32.AND P2, PT, R12, UR5, PT ;  /* 0x000000050c007c0c */ /* 0x000fce000bf46070 */
[----:B------:R-:W-:Y:S02]  /*02b0*/  @P0 IADD3 R10, PT, PT, R10, -UR4, RZ ;  /* 0x800000040a0a0c10 */ /* 0x000fe4000fffe0ff */
[----:B------:R-:W-:-:S04]  /*02c0*/  @!P1 LOP3.LUT R10, RZ, UR4, RZ, 0x33, !PT ;  /* 0x00000004ff0a9c12 */ /* 0x000fc8000f8e33ff */
[----:B------:R-:W-:Y:S01]  /*02d0*/  @P2 VIADD R12, R12, -UR5 ;  /* 0x800000050c0c2c36 */ /* 0x000fe20008000000 */
[----:B------:R-:W-:-:S07]  /*02e0*/  @!P3 LOP3.LUT R12, RZ, UR5, RZ, 0x33, !PT ;  /* 0x00000005ff0cbc12 */ /* 0x000fce000f8e33ff */
.L_x_6:
[----:B------:R-:W0:Y:S01]  /*02f0*/  LDCU UR7, c[0x0][0x360] ;  /* 0x00006c00ff0777ac */ /* 0x000e220008000800 */
[----:B------:R-:W1:Y:S01]  /*0300*/  S2UR UR6, SR_CTAID.Z ;  /* 0x00000000000679c3 */ /* 0x000e620000002700 */
[----:B------:R-:W-:Y:S01]  /*0310*/  IMAD R0, R0, UR5, R3 ;  /* 0x0000000500007c24 */ /* 0x000fe2000f8e0203 */
[----:B------:R-:W2:Y:S01]  /*0320*/  LDCU UR10, c[0x0][0x39c] ;  /* 0x00007380ff0a77ac */ /* 0x000ea20008000800 */
[----:B------:R-:W3:Y:S05]  /*0330*/  LDCU.64 UR8, c[0x0][0x358] ;  /* 0x00006b00ff0877ac */ /* 0x000eea0008000a00 */
[----:B------:R-:W4:Y:S01]  /*0340*/  LDC R22, c[0x0][0x398] ;  /* 0x0000e600ff167b82 */ /* 0x000f220000000800 */
[C---:B0-----:R-:W-:Y:S01]  /*0350*/  VIADD R9, R11.reuse, UR7 ;  /* 0x000000070b097c36 */ /* 0x041fe20008000000 */
[----:B--2---:R-:W-:-:S04]  /*0360*/  ISETP.GE.AND P0, PT, R11, UR10, PT ;  /* 0x0000000a0b007c0c */ /* 0x004fc8000bf06270 */
[C---:B------:R-:W-:Y:S01]  /*0370*/  IADD3 R13, PT, PT, R9.reuse, UR7, RZ ;  /* 0x00000007090d7c10 */ /* 0x040fe2000fffe0ff */
[----:B-1----:R-:W-:Y:S01]  /*0380*/  UIMAD UR4, UR4, UR6, URZ ;  /* 0x00000006040472a4 */ /* 0x002fe2000f8e02ff */
[----:B------:R-:W-:Y:S02]  /*0390*/  ISETP.GE.AND P2, PT, R9, UR10, PT ;  /* 0x0000000a09007c0c */ /* 0x000fe4000bf46270 */
[----:B------:R-:W-:Y:S01]  /*03a0*/  ISETP.GE.AND P1, PT, R13, UR10, PT ;  /* 0x0000000a0d007c0c */ /* 0x000fe2000bf26270 */
[----:B------:R-:W-:-:S04]  /*03b0*/  UIMAD UR4, UR4, UR5, URZ ;  /* 0x00000005040472a4 */ /* 0x000fc8000f8e02ff */
[----:B------:R-:W0:Y:S02]  /*03c0*/  @!P0 LDC.64 R6, c[0x0][0x388] ;  /* 0x0000e200ff068b82 */ /* 0x000e240000000a00 */
[----:B------:R-:W-:-:S04]  /*03d0*/  VIADD R0, R0, UR4 ;  /* 0x0000000400007c36 */ /* 0x000fc80008000000 */
[----:B------:R-:W-:Y:S02]  /*03e0*/  IMAD R0, R0, UR10, RZ ;  /* 0x0000000a00007c24 */ /* 0x000fe4000f8e02ff */
[----:B------:R-:W1:Y:S03]  /*03f0*/  @!P2 LDC.64 R4, c[0x0][0x388] ;  /* 0x0000e200ff04ab82 */ /* 0x000e660000000a00 */
[----:B------:R-:W-:Y:S02]  /*0400*/  SHF.R.S32.HI R8, RZ, 0x1f, R0 ;  /* 0x0000001fff087819 */ /* 0x000fe40000011400 */
[C---:B------:R-:W-:Y:S02]  /*0410*/  @!P0 IADD3 R18, P3, PT, R0.reuse, R11, RZ ;  /* 0x0000000b00128210 */ /* 0x040fe40007f7e0ff */
[C---:B------:R-:W-:Y:S01]  /*0420*/  @!P2 IADD3 R16, P4, PT, R0.reuse, R9, RZ ;  /* 0x000000090010a210 */ /* 0x040fe20007f9e0ff */
[----:B------:R-:W2:Y:S01]  /*0430*/  @!P1 LDC.64 R2, c[0x0][0x388] ;  /* 0x0000e200ff029b82 */ /* 0x000ea20000000a00 */
[----:B------:R-:W-:Y:S01]  /*0440*/  @!P1 IADD3 R14, P5, PT, R0, R13, RZ ;  /* 0x0000000d000e9210 */ /* 0x000fe20007fbe0ff */
[----:B------:R-:W-:Y:S01]  /*0450*/  @!P0 IMAD.X R19, RZ, RZ, R8, P3 ;  /* 0x000000ffff138224 */ /* 0x000fe200018e0608 */
[----:B------:R-:W-:-:S03]  /*0460*/  @!P2 IADD3.X R17, PT, PT, RZ, R8, RZ, P4, !PT ;  /* 0x00000008ff11a210 */ /* 0x000fc600027fe4ff */
[----:B------:R-:W-:Y:S01]  /*0470*/  @!P1 IMAD.X R15, RZ, RZ, R8, P5 ;  /* 0x000000ffff0f9224 */ /* 0x000fe200028e0608 */
[----:B0-----:R-:W-:-:S04]  /*0480*/  @!P0 LEA R6, P3, R18, R6, 0x2 ;  /* 0x0000000612068211 */ /* 0x001fc800078610ff */
[----:B------:R-:W-:Y:S02]  /*0490*/  @!P0 LEA.HI.X R7, R18, R7, R19, 0x2, P3 ;  /* 0x0000000712078211 */ /* 0x000fe400018f1413 */
[----:B-1----:R-:W-:-:S04]  /*04a0*/  @!P2 LEA R4, P4, R16, R4, 0x2 ;  /* 0x000000041004a211 */ /* 0x002fc800078810ff */
[----:B------:R-:W-:Y:S02]  /*04b0*/  @!P2 LEA.HI.X R5, R16, R5, R17, 0x2, P4 ;  /* 0x000000051005a211 */ /* 0x000fe400020f1411 */
[----:B------:R-:W0:Y:S01]  /*04c0*/  LDC R17, c[0x0][0x3a4] ;  /* 0x0000e900ff117b82 */ /* 0x000e220000000800 */
[----:B--2---:R-:W-:-:S04]  /*04d0*/  @!P1 LEA R2, P5, R14, R2, 0x2 ;  /* 0x000000020e029211 */ /* 0x004fc800078a10ff */
[----:B------:R-:W-:Y:S02]  /*04e0*/  @!P1 LEA.HI.X R3, R14, R3, R15, 0x2, P5 ;  /* 0x000000030e039211 */ /* 0x000fe400028f140f */
[----:B---3--:R1:W2:Y:S04]  /*04f0*/  @!P0 LDG.E.CONSTANT R14, desc[UR8][R6.64] ;  /* 0x00000008060e8981 */ /* 0x0082a8000c1e9900 */
[----:B------:R3:W5:Y:S04]  /*0500*/  @!P2 LDG.E.CONSTANT R15, desc[UR8][R4.64] ;  /* 0x00000008040fa981 */ /* 0x000768000c1e9900 */
[----:B------:R4:W5:Y:S01]  /*0510*/  @!P1 LDG.E.CONSTANT R16, desc[UR8][R2.64] ;  /* 0x0000000802109981 */ /* 0x000962000c1e9900 */
[----:B-1----:R-:W-:-:S02]  /*0520*/  IABS R7, R12 ;  /* 0x0000000c00077213 */ /* 0x002fc40000000000 */
[----:B0-----:R-:W-:-:S04]  /*0530*/  IABS R20, R17 ;  /* 0x0000001100147213 */ /* 0x001fc80000000000 */
[----:B------:R-:W0:Y:S08]  /*0540*/  I2F.RP R21, R20 ;  /* 0x0000001400157306 */ /* 0x000e300000209400 */
[----:B0-----:R-:W0:Y:S02]  /*0550*/  MUFU.RCP R21, R21 ;  /* 0x0000001500157308 */ /* 0x001e240000001000 */
[----:B0-----:R-:W-:-:S06]  /*0560*/  VIADD R18, R21, 0xffffffe ;  /* 0x0ffffffe15127836 */ /* 0x001fcc0000000000 */
[----:B------:R0:W3:Y:S02]  /*0570*/  F2I.FTZ.U32.TRUNC.NTZ R19, R18 ;  /* 0x0000001200137305 */ /* 0x0000e4000021f000 */
[----:B0-----:R-:W-:Y:S01]  /*0580*/  IMAD.MOV.U32 R18, RZ, RZ, RZ ;  /* 0x000000ffff127224 */ /* 0x001fe200078e00ff */
[----:B---3--:R-:W-:-:S05]  /*0590*/  IADD3 R5, PT, PT, RZ, -R19, RZ ;  /* 0x80000013ff057210 */ /* 0x008fca0007ffe0ff */
[----:B----4-:R-:W-:Y:S01]  /*05a0*/  IMAD R3, R5, R20, RZ ;  /* 0x0000001405037224 */ /* 0x010fe200078e02ff */
[----:B------:R-:W-:-:S03]  /*05b0*/  IABS R5, R10 ;  /* 0x0000000a00057213 */ /* 0x000fc60000000000 */
[----:B------:R-:W-:Y:S01]  /*05c0*/  IMAD.HI.U32 R4, R19, R3, R18 ;  /* 0x0000000313047227 */ /* 0x000fe200078e0012 */
[----:B------:R-:W-:Y:S02]  /*05d0*/  IABS R19, R22 ;  /* 0x0000001600137213 */ /* 0x000fe40000000000 */
[----:B------:R-:W-:-:S03]  /*05e0*/  LOP3.LUT R22, R22, R17, RZ, 0x3c, !PT ;  /* 0x0000001116167212 */ /* 0x000fc600078e3cff */
[----:B------:R-:W-:-:S04]  /*05f0*/  IMAD.HI.U32 R2, R4, R5, RZ ;  /* 0x0000000504027227 */ /* 0x000fc800078e00ff */
[----:B------:R-:W-:Y:S02]  /*0600*/  IMAD.MOV R6, RZ, RZ, -R2 ;  /* 0x000000ffff067224 */ /* 0x000fe400078e0a02 */
[----:B------:R-:W-:-:S04]  /*0610*/  IMAD.HI.U32 R3, R4, R7, RZ ;  /* 0x0000000704037227 */ /* 0x000fc800078e00ff */
[----:B------:R-:W-:Y:S01]  /*0620*/  IMAD R5, R20, R6, R5 ;  /* 0x0000000614057224 */ /* 0x000fe200078e0205 */
[----:B------:R-:W-:Y:S01]  /*0630*/  IADD3 R6, PT, PT, -R3, RZ, RZ ;  /* 0x000000ff03067210 */ /* 0x000fe20007ffe1ff */
[----:B------:R-:W-:-:S03]  /*0640*/  IMAD.HI.U32 R4, R4, R19, RZ ;  /* 0x0000001304047227 */ /* 0x000fc600078e00ff */
[C---:B------:R-:W-:Y:S01]  /*0650*/  ISETP.GT.U32.AND P6, PT, R20.reuse, R5, PT ;  /* 0x000000051400720c */ /* 0x040fe20003fc4070 */
[----:B------:R-:W-:Y:S02]  /*0660*/  IMAD R7, R20, R6, R7 ;  /* 0x0000000614077224 */ /* 0x000fe400078e0207 */
[----:B------:R-:W-:-:S03]  /*0670*/  IMAD.MOV R6, RZ, RZ, -R4 ;  /* 0x000000ffff067224 */ /* 0x000fc600078e0a04 */
[C---:B------:R-:W-:Y:S01]  /*0680*/  ISETP.GT.U32.AND P3, PT, R20.reuse, R7, PT ;  /* 0x000000071400720c */ /* 0x040fe20003f64070 */
[----:B------:R-:W-:Y:S01]  /*0690*/  IMAD R19, R20, R6, R19 ;  /* 0x0000000614137224 */ /* 0x000fe200078e0213 */
[----:B------:R-:W-:-:S04]  /*06a0*/  LOP3.LUT R6, R12, R17, RZ, 0x3c, !PT ;  /* 0x000000110c067212 */ /* 0x000fc800078e3cff */
[----:B------:R-:W-:Y:S01]  /*06b0*/  ISETP.GT.U32.AND P5, PT, R20, R19, PT ;  /* 0x000000131400720c */ /* 0x000fe20003fa4070 */
[----:B------:R-:W-:Y:S02]  /*06c0*/  @!P6 IMAD.IADD R5, R5, 0x1, -R20 ;  /* 0x000000010505e824 */ /* 0x000fe400078e0a14 */
[----:B------:R-:W-:-:S03]  /*06d0*/  @!P6 VIADD R2, R2, 0x1 ;  /* 0x000000010202e836 */ /* 0x000fc60000000000 */
[-C--:B------:R-:W-:Y:S01]  /*06e0*/  ISETP.GE.U32.AND P4, PT, R5, R20.reuse, PT ;  /* 0x000000140500720c */ /* 0x080fe20003f86070 */
[----:B------:R-:W-:Y:S01]  /*06f0*/  @!P3 VIADD R3, R3, 0x1 ;  /* 0x000000010303b836 */ /* 0x000fe20000000000 */
[-C--:B------:R-:W-:Y:S02]  /*0700*/  @!P3 IADD3 R7, PT, PT, R7, -R20.reuse, RZ ;  /* 0x800000140707b210 */ /* 0x080fe40007ffe0ff */
[----:B------:R-:W-:Y:S02]  /*0710*/  LOP3.LUT R5, R10, R17, RZ, 0x3c, !PT ;  /* 0x000000110a057212 */ /* 0x000fe400078e3cff */
[----:B------:R-:W-:Y:S01]  /*0720*/  ISETP.GE.U32.AND P6, PT, R7, R20, PT ;  /* 0x000000140700720c */ /* 0x000fe20003fc6070 */
[----:B------:R-:W-:Y:S01]  /*0730*/  @!P5 IMAD.IADD R19, R19, 0x1, -R20 ;  /* 0x000000011313d824 */ /* 0x000fe200078e0a14 */
[----:B------:R-:W-:Y:S02]  /*0740*/  ISETP.GE.AND P3, PT, R6, RZ, PT ;  /* 0x000000ff0600720c */ /* 0x000fe40003f66270 */
[----:B------:R-:W-:-:S02]  /*0750*/  @!P5 IADD3 R4, PT, PT, R4, 0x1, RZ ;  /* 0x000000010404d810 */ /* 0x000fc40007ffe0ff */
[----:B------:R-:W-:Y:S02]  /*0760*/  ISETP.GE.AND P5, PT, R22, RZ, PT ;  /* 0x000000ff1600720c */ /* 0x000fe40003fa6270 */
[----:B------:R-:W-:Y:S02]  /*0770*/  @P4 IADD3 R2, PT, PT, R2, 0x1, RZ ;  /* 0x0000000102024810 */ /* 0x000fe40007ffe0ff */
[----:B------:R-:W-:Y:S02]  /*0780*/  ISETP.GE.U32.AND P4, PT, R19, R20, PT ;  /* 0x000000141300720c */ /* 0x000fe40003f86070 */
[----:B------:R-:W-:Y:S01]  /*0790*/  MOV R6, R2 ;  /* 0x0000000200067202 */ /* 0x000fe20000000f00 */
[----:B------:R-:W-:Y:S01]  /*07a0*/  @P6 VIADD R3, R3, 0x1 ;  /* 0x0000000103036836 */ /* 0x000fe20000000000 */
[----:B------:R-:W-:Y:S02]  /*07b0*/  ISETP.GE.AND P6, PT, R5, RZ, PT ;  /* 0x000000ff0500720c */ /* 0x000fe40003fc6270 */
[----:B------:R-:W-:Y:S01]  /*07c0*/  LOP3.LUT R19, RZ, R17, RZ, 0x33, !PT ;  /* 0x00000011ff137212 */ /* 0x000fe200078e33ff */
[----:B------:R-:W-:-:S02]  /*07d0*/  IMAD.MOV.U32 R18, RZ, RZ, R3 ;  /* 0x000000ffff127224 */ /* 0x000fc400078e0003 */
[----:B------:R-:W0:Y:S02]  /*07e0*/  @!P0 LDC.64 R2, c[0x0][0x380] ;  /* 0x0000e000ff028b82 */ /* 0x000e240000000a00 */
[----:B------:R-:W-:Y:S02]  /*07f0*/  @!P3 IMAD.MOV R18, RZ, RZ, -R18 ;  /* 0x000000ffff12b224 */ /* 0x000fe400078e0a12 */
[----:B------:R-:W-:Y:S01]  /*0800*/  @P4 VIADD R4, R4, 0x1 ;  /* 0x0000000104044836 */ /* 0x000fe20000000000 */
[----:B------:R-:W-:-:S03]  /*0810*/  ISETP.NE.AND P4, PT, R17, RZ, PT ;  /* 0x000000ff1100720c */ /* 0x000fc60003f85270 */
[----:B------:R-:W-:Y:S01]  /*0820*/  @!P6 IMAD.MOV R6, RZ, RZ, -R6 ;  /* 0x000000ffff06e224 */ /* 0x000fe200078e0a06 */
[----:B------:R-:W-:Y:S02]  /*0830*/  MOV R20, R4 ;  /* 0x0000000400147202 */ /* 0x000fe40000000f00 */
[C---:B------:R-:W-:Y:S01]  /*0840*/  SEL R23, R19.reuse, R18, !P4 ;  /* 0x0000001213177207 */ /* 0x040fe20006000000 */
[----:B------:R-:W1:Y:S01]  /*0850*/  @!P2 LDC.64 R4, c[0x0][0x380] ;  /* 0x0000e000ff04ab82 */ /* 0x000e620000000a00 */
[C---:B------:R-:W-:Y:S01]  /*0860*/  SEL R22, R19.reuse, R6, !P4 ;  /* 0x0000000613167207 */ /* 0x040fe20006000000 */
[----:B------:R-:W-:Y:S02]  /*0870*/  @!P5 IMAD.MOV R20, RZ, RZ, -R20 ;  /* 0x000000ffff14d224 */ /* 0x000fe400078e0a14 */
[----:B------:R-:W-:Y:S01]  /*0880*/  IMAD.MOV R18, RZ, RZ, -R23 ;  /* 0x000000ffff127224 */ /* 0x000fe200078e0a17 */
[----:B------:R-:W-:Y:S02]  /*0890*/  IADD3 R21, PT, PT, -R22, RZ, RZ ;  /* 0x000000ff16157210 */ /* 0x000fe40007ffe1ff */
[----:B------:R-:W-:Y:S01]  /*08a0*/  SEL R19, R19, R20, !P4 ;  /* 0x0000001413137207 */ /* 0x000fe20006000000 */
[----:B------:R-:W3:Y:S01]  /*08b0*/  @!P1 LDC.64 R6, c[0x0][0x380] ;  /* 0x0000e000ff069b82 */ /* 0x000ee20000000a00 */
[----:B------:R-:W-:-:S02]  /*08c0*/  IMAD R18, R17, R18, R12 ;  /* 0x0000001211127224 */ /* 0x000fc400078e020c */
[----:B------:R-:W-:Y:S02]  /*08d0*/  IMAD R12, R17, R21, R10 ;  /* 0x00000015110c7224 */ /* 0x000fe400078e020a */
[----:B------:R-:W-:Y:S02]  /*08e0*/  IMAD R10, R22, R19, R23 ;  /* 0x00000013160a7224 */ /* 0x000fe400078e0217 */
[----:B------:R-:W-:Y:S02]  /*08f0*/  VIADD R18, R18, UR4 ;  /* 0x0000000412127c36 */ /* 0x000fe40008000000 */
[----:B------:R-:W-:-:S04]  /*0900*/  IMAD R10, R10, R17, R12 ;  /* 0x000000110a0a7224 */ /* 0x000fc800078e020c */
[----:B------:R-:W-:Y:S02]  /*0910*/  IMAD R10, R10, R17, R18 ;  /* 0x000000110a0a7224 */ /* 0x000fe400078e0212 */
[----:B------:R-:W-:Y:S02]  /*0920*/  VIADD R17, R13, UR7 ;  /* 0x000000070d117c36 */ /* 0x000fe40008000000 */
[C---:B------:R-:W-:Y:S02]  /*0930*/  @!P0 IMAD R11, R10.reuse, UR10, R11 ;  /* 0x0000000a0a0b8c24 */ /* 0x040fe4000f8e020b */
[C---:B------:R-:W-:Y:S01]  /*0940*/  @!P2 IMAD R9, R10.reuse, UR10, R9 ;  /* 0x0000000a0a09ac24 */ /* 0x040fe2000f8e0209 */
[----:B------:R-:W-:Y:S01]  /*0950*/  ISETP.GE.AND P3, PT, R17, UR10, PT ;  /* 0x0000000a11007c0c */ /* 0x000fe2000bf66270 */
[----:B------:R-:W-:Y:S02]  /*0960*/  @!P1 IMAD R13, R10, UR10, R13 ;  /* 0x0000000a0a0d9c24 */ /* 0x000fe4000f8e020d */
[----:B0-----:R-:W-:-:S04]  /*0970*/  @!P0 IMAD.WIDE R2, R11, 0x4, R2 ;  /* 0x000000040b028825 */ /* 0x001fc800078e0202 */
[----:B-1----:R-:W-:-:S04]  /*0980*/  @!P2 IMAD.WIDE R4, R9, 0x4, R4 ;  /* 0x000000040904a825 */ /* 0x002fc800078e0204 */
[----:B---3--:R-:W-:Y:S01]  /*0990*/  @!P1 IMAD.WIDE R6, R13, 0x4, R6 ;  /* 0x000000040d069825 */ /* 0x008fe200078e0206 */
[----:B--2---:R0:W-:Y:S04]  /*09a0*/  @!P0 STG.E desc[UR8][R2.64], R14 ;  /* 0x0000000e02008986 */ /* 0x0041e8000c101908 */
[----:B-----5:R0:W-:Y:S04]  /*09b0*/  @!P2 STG.E desc[UR8][R4.64], R15 ;  /* 0x0000000f0400a986 */ /* 0x0201e8000c101908 */
[----:B------:R0:W-:Y:S01]  /*09c0*/  @!P1 STG.E desc[UR8][R6.64], R16 ;  /* 0x0000001006009986 */ /* 0x0001e2000c101908 */
[----:B------:R-:W-:Y:S05]  /*09d0*/  @P3 EXIT ;  /* 0x000000000000394d */ /* 0x000fea0003800000 */
[----:B------:R-:W1:Y:S01]  /*09e0*/  LDCU.64 UR4, c[0x0][0x388] ;  /* 0x00007100ff0477ac */ /* 0x000e620008000a00 */
[----:B------:R-:W-:-:S04]  /*09f0*/  IADD3 R0, P0, PT, R0, R17, RZ ;  /* 0x0000001100007210 */ /* 0x000fc80007f1e0ff */
[----:B0-----:R-:W-:Y:S02]  /*0a00*/  IADD3.X R3, PT, PT, RZ, R8, RZ, P0, !PT ;  /* 0x00000008ff037210 */ /* 0x001fe400007fe4ff */
[----:B-1----:R-:W-:-:S04]  /*0a10*/  LEA R4, P0, R0, UR4, 0x2 ;  /* 0x0000000400047c11 */ /* 0x002fc8000f8010ff */
[----:B------:R-:W-:Y:S02]  /*0a20*/  LEA.HI.X R5, R0, UR5, R3, 0x2, P0 ;  /* 0x0000000500057c11 */ /* 0x000fe400080f1403 */
[----:B------:R-:W0:Y:S04]  /*0a30*/  LDC.64 R2, c[0x0][0x380] ;  /* 0x0000e000ff027b82 */ /* 0x000e280000000a00 */
[----:B------:R-:W2:Y:S01]  /*0a40*/  LDG.E.CONSTANT R5, desc[UR8][R4.64] ;  /* 0x0000000804057981 */ /* 0x000ea2000c1e9900 */
[----:B------:R-:W-:-:S04]  /*0a50*/  IMAD R17, R10, UR10, R17 ;  /* 0x0000000a0a117c24 */ /* 0x000fc8000f8e0211 */
[----:B0-----:R-:W-:-:S05]  /*0a60*/  IMAD.WIDE R2, R17, 0x4, R2 ;  /* 0x0000000411027825 */ /* 0x001fca00078e0202 */
[----:B--2---:R-:W-:Y:S01]  /*0a70*/  STG.E desc[UR8][R2.64], R5 ;  /* 0x0000000502007986 */ /* 0x004fe2000c101908 */
[----:B------:R-:W-:Y:S05]  /*0a80*/  EXIT ;  /* 0x000000000000794d */ /* 0x000fea0003800000 */
.L_x_7:
        /* <DEDUP_REMOVED lines=15> */
.L_x_19:


//--------------------- .text._ZN17fastertransformer24shift_partition_v2_COL32I7__half2EEvPaPKT_iiiiPKfii --------------------------
	.section	.text._ZN17fastertransformer24shift_partition_v2_COL32I7__half2EEvPaPKT_iiiiPKfii,"ax",@progbits
	.align	128
        .global         _ZN17fastertransformer24shift_partition_v2_COL32I7__half2EEvPaPKT_iiiiPKfii
        .type           _ZN17fastertransformer24shift_partition_v2_COL32I7__half2EEvPaPKT_iiiiPKfii,@function
        .size           _ZN17fastertransformer24shift_partition_v2_COL32I7__half2EEvPaPKT_iiiiPKfii,(.L_x_20 - _ZN17fastertransformer24shift_partition_v2_COL32I7__half2EEvPaPKT_iiiiPKfii)
        .other          _ZN17fastertransformer24shift_partition_v2_COL32I7__half2EEvPaPKT_iiiiPKfii,@"STO_CUDA_ENTRY STV_DEFAULT"
_ZN17fastertransformer24shift_partition_v2_COL32I7__half2EEvPaPKT_iiiiPKfii:
.text._ZN17fastertransformer24shift_partition_v2_COL32I7__half2EEvPaPKT_iiiiPKfii:
[----:B------:R-:W-:Y:S08]  /*0000*/  LDC R1, c[0x0][0x37c] ;  /* 0x0000df00ff017b82 */ /* 0x000ff00000000800 */
[----:B------:R-:W0:Y:S01]  /*0010*/  LDC R14, c[0x0][0x3ac] ;  /* 0x0000eb00ff0e7b82 */ /* 0x000e220000000800 */
[----:B------:R-:W1:Y:S01]  /*0020*/  S2R R0, SR_CTAID.Y ;  /* 0x0000000000007919 */ /* 0x000e620000002600 */
[----:B------:R-:W2:Y:S01]  /*0030*/  LDCU UR5, c[0x0][0x374] ;  /* 0x00006e80ff0577ac */ /* 0x000ea20008000800 */
[----:B------:R-:W3:Y:S01]  /*0040*/  S2R R3, SR_CTAID.X ;  /* 0x0000000000037919 */ /* 0x000ee20000002500 */
[----:B------:R-:W4:Y:S04]  /*0050*/  LDCU UR6, c[0x0][0x370] ;  /* 0x00006e00ff0677ac */ /* 0x000f280008000800 */
[----:B------:R-:W5:Y:S01]  /*0060*/  LDC R4, c[0x0][0x3a8] ;  /* 0x0000ea00ff047b82 */ /* 0x000f620000000800 */
[----:B------:R-:W0:Y:S01]  /*0070*/  S2R R5, SR_TID.X ;  /* 0x0000000000057919 */ /* 0x000e220000002100 */
[----:B------:R-:W2:Y:S06]  /*0080*/  LDCU UR4, c[0x0][0x378] ;  /* 0x00006f00ff0477ac */ /* 0x000eac0008000800 */
[----:B------:R-:W3:Y:S01]  /*0090*/  LDC R12, c[0x0][0x360] ;  /* 0x0000d800ff0c7b82 */ /* 0x000ee20000000800 */
[----:B0-----:R-:W-:-:S04]  /*00a0*/  IABS R13, R14 ;  /* 0x0000000e000d7213 */ /* 0x001fc80000000000 */
[----:B------:R-:W0:Y:S01]  /*00b0*/  I2F.RP R2, R13 ;  /* 0x0000000d00027306 */ /* 0x000e220000209400 */
[----:B--2---:R-:W-:Y:S01]  /*00c0*/  UIMAD UR4, UR5, UR4, URZ ;  /* 0x00000004050472a4 */ /* 0x004fe2000f8e02ff */
[----:B-----5:R-:W-:-:S03]  /*00d0*/  ISETP.NE.AND P0, PT, R4, RZ, PT ;  /* 0x000000ff0400720c */ /* 0x020fc60003f05270 */
[----:B----4-:R-:W-:Y:S01]  /*00e0*/  UIMAD UR4, UR4, UR6, URZ ;  /* 0x00000006040472a4 */ /* 0x010fe2000f8e02ff */
[----:B-1----:R-:W-:Y:S02]  /*00f0*/  IMAD.MOV.U32 R11, RZ, RZ, R0 ;  /* 0x000000ffff0b7224 */ /* 0x002fe400078e0000 */
[----:B---3--:R-:W-:Y:S01]  /*0100*/  IMAD.MOV.U32 R10, RZ, RZ, R3 ;  /* 0x000000ffff0a7224 */ /* 0x008fe200078e0003 */
[----:B0-----:R-:W0:Y:S06]  /*0110*/  MUFU.RCP R2, R2 ;  /* 0x0000000200027308 */ /* 0x001e2c0000001000 */
[----:B------:R-:W-:Y:S05]  /*0120*/  @!P0 BRA `(.L_x_8) ;  /* 0x0000000000908947 */ /* 0x000fea0003800000 */
[----:B------:R-:W1:Y:S01]  /*0130*/  I2F.U32.RP R10, UR5 ;  /* 0x00000005000a7d06 */ /* 0x000e620008209000 */
[----:B------:R-:W-:-:S07]  /*0140*/  ISETP.NE.U32.AND P3, PT, RZ, UR6, PT ;  /* 0x00000006ff007c0c */ /* 0x000fce000bf65070 */
[----:B------:R-:W2:Y:S08]  /*0150*/  I2F.U32.RP R11, UR6 ;  /* 0x00000006000b7d06 */ /* 0x000eb00008209000 */
[----:B-1----:R-:W1:Y:S08]  /*0160*/  MUFU.RCP R10, R10 ;  /* 0x0000000a000a7308 */ /* 0x002e700000001000 */
[----:B--2---:R-:W2:Y:S01]  /*0170*/  MUFU.RCP R11, R11 ;  /* 0x0000000b000b7308 */ /* 0x004ea20000001000 */
[----:B-1----:R-:W-:-:S02]  /*0180*/  IADD3 R6, PT, PT, R10, 0xffffffe, RZ ;  /* 0x0ffffffe0a067810 */ /* 0x002fc40007ffe0ff */
[----:B------:R-:W-:-:S05]  /*0190*/  IADD3 R10, PT, PT, -R4, UR5, R0 ;  /* 0x00000005040a7c10 */ /* 0x000fca000fffe100 */
[----:B------:R1:W3:Y:S01]  /*01a0*/  F2I.FTZ.U32.TRUNC.NTZ R7, R6 ;  /* 0x0000000600077305 */ /* 0x0002e2000021f000 */
[----:B------:R-:W-:Y:S01]  /*01b0*/  IADD3 R4, PT, PT, -R4, UR6, R3 ;  /* 0x0000000604047c10 */ /* 0x000fe2000fffe103 */
[----:B--2---:R-:W-:-:S06]  /*01c0*/  VIADD R8, R11, 0xffffffe ;  /* 0x0ffffffe0b087836 */ /* 0x004fcc0000000000 */
[----:B------:R2:W4:Y:S01]  /*01d0*/  F2I.FTZ.U32.TRUNC.NTZ R9, R8 ;  /* 0x0000000800097305 */ /* 0x000522000021f000 */
[----:B-1----:R-:W-:Y:S01]  /*01e0*/  HFMA2 R6, -RZ, RZ, 0, 0 ;  /* 0x00000000ff067431 */ /* 0x002fe200000001ff */
[----:B---3--:R-:W-:Y:S01]  /*01f0*/  IADD3 R15, PT, PT, RZ, -R7, RZ ;  /* 0x80000007ff0f7210 */ /* 0x008fe20007ffe0ff */
[----:B--2---:R-:W-:-:S04]  /*0200*/  IMAD.MOV.U32 R8, RZ, RZ, RZ ;  /* 0x000000ffff087224 */ /* 0x004fc800078e00ff */
[----:B------:R-:W-:Y:S02]  /*0210*/  IMAD R15, R15, UR5, RZ ;  /* 0x000000050f0f7c24 */ /* 0x000fe4000f8e02ff */
[----:B----4-:R-:W-:Y:S02]  /*0220*/  IMAD.MOV R16, RZ, RZ, -R9 ;  /* 0x000000ffff107224 */ /* 0x010fe400078e0a09 */
        /* <DEDUP_REMOVED lines=20> */
.L_x_8:
[----:B------:R-:W1:Y:S01]  /*0370*/  S2UR UR7, SR_CTAID.Z ;  /* 0x00000000000779c3 */ /* 0x000e620000002700 */
[----:B------:R-:W2:Y:S01]  /*0380*/  LDCU UR8, c[0x0][0x39c] ;  /* 0x00007380ff0877ac */ /* 0x000ea20008000800 */
[----:B0-----:R-:W-:Y:S01]  /*0390*/  IADD3 R2, PT, PT, R2, 0xffffffe, RZ ;  /* 0x0ffffffe02027810 */ /* 0x001fe20007ffe0ff */
[----:B------:R-:W-:Y:S01]  /*03a0*/  IMAD.SHL.U32 R25, R5, 0x2, RZ ;  /* 0x0000000205197824 */ /* 0x000fe200078e00ff */
[----:B------:R-:W-:Y:S01]  /*03b0*/  IADD3 R15, PT, PT, R12, R5, RZ ;  /* 0x000000050c0f7210 */ /* 0x000fe20007ffe0ff */
[----:B------:R-:W-:Y:S01]  /*03c0*/  IMAD R0, R0, UR6, R3 ;  /* 0x0000000600007c24 */ /* 0x000fe2000f8e0203 */
[----:B------:R-:W0:Y:S01]  /*03d0*/  F2I.FTZ.U32.TRUNC.NTZ R9, R2 ;  /* 0x0000000200097305 */ /* 0x000e22000021f000 */
[----:B------:R-:W-:Y:S01]  /*03e0*/  IABS R28, R11 ;  /* 0x0000000b001c7213 */ /* 0x000fe20000000000 */
[----:B------:R-:W3:Y:S01]  /*03f0*/  LDC.64 R4, c[0x0][0x3a0] ;  /* 0x0000e800ff047b82 */ /* 0x000ee20000000a00 */
[----:B------:R-:W-:-:S07]  /*0400*/  IMAD.SHL.U32 R15, R15, 0x2, RZ ;  /* 0x000000020f0f7824 */ /* 0x000fce00078e00ff */
[----:B------:R-:W4:Y:S01]  /*0410*/  LDC R17, c[0x0][0x398] ;  /* 0x0000e600ff117b82 */ /* 0x000f220000000800 */
[----:B--2---:R-:W-:Y:S02]  /*0420*/  ISETP.GE.AND P0, PT, R25, UR8, PT ;  /* 0x0000000819007c0c */ /* 0x004fe4000bf06270 */
[----:B0-----:R-:W-:Y:S02]  /*0430*/  IADD3 R8, PT, PT, RZ, -R9, RZ ;  /* 0x80000009ff087210 */ /* 0x001fe40007ffe0ff */
[----:B------:R-:W-:Y:S01]  /*0440*/  ISETP.GE.AND P2, PT, R15, UR8, PT ;  /* 0x000000080f007c0c */ /* 0x000fe2000bf46270 */
[----:B-1----:R-:W-:Y:S02]  /*0450*/  UIMAD UR5, UR5, UR7, URZ ;  /* 0x00000007050572a4 */ /* 0x002fe4000f8e02ff */
[----:B------:R-:W0:Y:S01]  /*0460*/  LDC.64 R6, c[0x0][0x388] ;  /* 0x0000e200ff067b82 */ /* 0x000e220000000a00 */
[----:B------:R-:W-:Y:S01]  /*0470*/  IMAD R27, R8, R13, RZ ;  /* 0x0000000d081b7224 */ /* 0x000fe200078e02ff */
[----:B------:R-:W-:Y:S01]  /*0480*/  UIMAD UR5, UR5, UR6, URZ ;  /* 0x00000006050572a4 */ /* 0x000fe2000f8e02ff */
[----:B------:R-:W-:Y:S01]  /*0490*/  IMAD.MOV.U32 R8, RZ, RZ, RZ ;  /* 0x000000ffff087224 */ /* 0x000fe200078e00ff */
[----:B------:R-:W3:Y:S02]  /*04a0*/  LDCU.64 UR6, c[0x0][0x358] ;  /* 0x00006b00ff0677ac */ /* 0x000ee40008000a00 */
[----:B------:R-:W-:-:S02]  /*04b0*/  @!P0 LOP3.LUT R19, R25, 0x1e, RZ, 0xc0, !PT ;  /* 0x0000001e19138812 */ /* 0x000fc400078ec0ff */
[----:B------:R-:W1:Y:S01]  /*04c0*/  LDC.64 R2, c[0x0][0x388] ;  /* 0x0000e200ff027b82 */ /* 0x000e620000000a00 */
[----:B------:R-:W-:Y:S01]  /*04d0*/  VIADD R0, R0, UR5 ;  /* 0x0000000500007c36 */ /* 0x000fe20008000000 */
[----:B------:R-:W-:Y:S01]  /*04e0*/  @!P0 LOP3.LUT R16, R25, 0x7e0, RZ, 0xc0, !PT ;  /* 0x000007e019108812 */ /* 0x000fe200078ec0ff */
[----:B------:R-:W-:Y:S01]  /*04f0*/  IMAD R22, R12, 0x4, R25 ;  /* 0x000000040c167824 */ /* 0x000fe200078e0219 */
[----:B------:R-:W-:Y:S02]  /*0500*/  IABS R24, R10 ;  /* 0x0000000a00187213 */ /* 0x000fe40000000000 */
[----:B------:R-:W-:Y:S02]  /*0510*/  @!P0 LEA R23, R0, R19, 0x5 ;  /* 0x0000001300178211 */ /* 0x000fe400078e28ff */
[----:B------:R-:W-:-:S03]  /*0520*/  @!P2 LOP3.LUT R21, R15, 0x1e, RZ, 0xc0, !PT ;  /* 0x0000001e0f15a812 */ /* 0x000fc600078ec0ff */
[----:B------:R-:W-:Y:S01]  /*0530*/  @!P0 IMAD R18, R16, UR4, R23 ;  /* 0x0000000410128c24 */ /* 0x000fe2000f8e0217 */
[----:B------:R-:W-:Y:S01]  /*0540*/  ISETP.GE.AND P1, PT, R22, UR8, PT ;  /* 0x0000000816007c0c */ /* 0x000fe2000bf26270 */
[----:B------:R-:W-:Y:S01]  /*0550*/  IMAD.HI.U32 R23, R9, R27, R8 ;  /* 0x0000001b09177227 */ /* 0x000fe200078e0008 */
[----:B----4-:R-:W-:Y:S01]  /*0560*/  IABS R26, R17 ;  /* 0x00000011001a7213 */ /* 0x010fe20000000000 */
[----:B---3--:R2:W3:Y:S01]  /*0570*/  LDG.E.CONSTANT R9, desc[UR6][R4.64] ;  /* 0x0000000604097981 */ /* 0x0084e2000c1e9900 */
[----:B------:R-:W-:Y:S02]  /*0580*/  @!P0 SHF.R.S32.HI R27, RZ, 0x1, R18 ;  /* 0x00000001ff1b8819 */ /* 0x000fe40000011412 */
[----:B------:R-:W-:Y:S01]  /*0590*/  @!P2 LOP3.LUT R8, R15, 0x1fe0, RZ, 0xc0, !PT ;  /* 0x00001fe00f08a812 */ /* 0x000fe200078ec0ff */
[----:B------:R-:W-:Y:S01]  /*05a0*/  IMAD.HI.U32 R18, R23, R28, RZ ;  /* 0x0000001c17127227 */ /* 0x000fe200078e00ff */
[----:B------:R-:W-:-:S03]  /*05b0*/  @!P2 LEA R29, R0, R21, 0x5 ;  /* 0x00000015001da211 */ /* 0x000fc600078e28ff */
[----:B------:R-:W-:Y:S01]  /*05c0*/  IMAD.HI.U32 R20, R23, R24, RZ ;  /* 0x0000001817147227 */ /* 0x000fe200078e00ff */
[----:B--2---:R-:W-:-:S03]  /*05d0*/  IADD3 R4, PT, PT, -R18, RZ, RZ ;  /* 0x000000ff12047210 */ /* 0x004fc60007ffe1ff */
[----:B0-----:R-:W-:-:S04]  /*05e0*/  @!P0 IMAD.WIDE R6, R27, 0x4, R6 ;  /* 0x000000041b068825 */ /* 0x001fc800078e0206 */
[----:B------:R-:W-:Y:S02]  /*05f0*/  IMAD.HI.U32 R23, R23, R26, RZ ;  /* 0x0000001a17177227 */ /* 0x000fe400078e00ff */
[----:B------:R-:W2:Y:S02]  /*0600*/  @!P0 LDG.E.CONSTANT R6, desc[UR6][R6.64] ;  /* 0x0000000606068981 */ /* 0x000ea4000c1e9900 */
[----:B------:R-:W-:Y:S02]  /*0610*/  IMAD R28, R13, R4, R28 ;  /* 0x000000040d1c7224 */ /* 0x000fe400078e021c */
[----:B------:R-:W-:Y:S01]  /*0620*/  IMAD.MOV R25, RZ, RZ, -R20 ;  /* 0x000000ffff197224 */ /* 0x000fe200078e0a14 */
[----:B------:R-:W0:Y:S01]  /*0630*/  LDC.64 R4, c[0x0][0x388] ;  /* 0x0000e200ff047b82 */ /* 0x000e220000000a00 */
[----:B------:R-:W-:Y:S01]  /*0640*/  @!P2 IMAD R29, R8, UR4, R29 ;  /* 0x00000004081dac24 */ /* 0x000fe2000f8e021d */
[----:B------:R-:W-:Y:S01]  /*0650*/  IADD3 R27, PT, PT, -R23, RZ, RZ ;  /* 0x000000ff171b7210 */ /* 0x000fe20007ffe1ff */
[----:B------:R-:W-:Y:S01]  /*0660*/  IMAD R24, R13, R25, R24 ;  /* 0x000000190d187224 */ /* 0x000fe200078e0218 */
[----:B------:R-:W-:-:S02]  /*0670*/  @!P1 LOP3.LUT R25, R22, 0x1e, RZ, 0xc0, !PT ;  /* 0x0000001e16199812 */ /* 0x000fc400078ec0ff */
[----:B------:R-:W-:Y:S01]  /*0680*/  @!P2 SHF.R.S32.HI R29, RZ, 0x1, R29 ;  /* 0x00000001ff1da819 */ /* 0x000fe2000001141d */
[----:B------:R-:W-:Y:S01]  /*0690*/  IMAD R26, R13, R27, R26 ;  /* 0x0000001b0d1a7224 */ /* 0x000fe200078e021a */
[----:B------:R-:W-:Y:S01]  /*06a0*/  @!P1 LOP3.LUT R22, R22, 0x3fe0, RZ, 0xc0, !PT ;  /* 0x00003fe016169812 */ /* 0x000fe200078ec0ff */
[----:B------:R-:W-:Y:S02]  /*06b0*/  @!P1 IMAD R27, R0, 0x20, R25 ;  /* 0x00000020001b9824 */ /* 0x000fe400078e0219 */
[----:B-1----:R-:W-:-:S04]  /*06c0*/  @!P2 IMAD.WIDE R2, R29, 0x4, R2 ;  /* 0x000000041d02a825 */ /* 0x002fc800078e0202 */
[----:B------:R-:W-:Y:S02]  /*06d0*/  @!P1 IMAD R27, R22, UR4, R27 ;  /* 0x00000004161b9c24 */ /* 0x000fe4000f8e021b */
[----:B------:R1:W4:Y:S03]  /*06e0*/  @!P2 LDG.E.CONSTANT R2, desc[UR6][R2.64] ;  /* 0x000000060202a981 */ /* 0x000326000c1e9900 */
[----:B------:R-:W-:-:S05]  /*06f0*/  @!P1 SHF.R.S32.HI R27, RZ, 0x1, R27 ;  /* 0x00000001ff1b9819 */ /* 0x000fca000001141b */
[----:B0-----:R-:W-:-:S05]  /*0700*/  @!P1 IMAD.WIDE R4, R27, 0x4, R4 ;  /* 0x000000041b049825 */ /* 0x001fca00078e0204 */
[----:B------:R0:W5:Y:S01]  /*0710*/  @!P1 LDG.E.CONSTANT R7, desc[UR6][R4.64] ;  /* 0x0000000604079981 */ /* 0x000162000c1e9900 */
[C---:B------:R-:W-:Y:S02]  /*0720*/  ISETP.GT.U32.AND P6, PT, R13.reuse, R24, PT ;  /* 0x000000180d00720c */ /* 0x040fe40003fc4070 */
[C---:B------:R-:W-:Y:S02]  /*0730*/  ISETP.GT.U32.AND P4, PT, R13.reuse, R28, PT ;  /* 0x0000001c0d00720c */ /* 0x040fe40003f84070 */
[----:B------:R-:W-:-:S09]  /*0740*/  ISETP.GT.U32.AND P3, PT, R13, R26, PT ;  /* 0x0000001a0d00720c */ /* 0x000fd20003f64070 */
[----:B------:R-:W-:Y:S02]  /*0750*/  @!P6 IMAD.IADD R24, R24, 0x1, -R13 ;  /* 0x000000011818e824 */ /* 0x000fe400078e0a0d */
[-C--:B------:R-:W-:Y:S02]  /*0760*/  @!P4 IADD3 R28, PT, PT, R28, -R13.reuse, RZ ;  /* 0x8000000d1c1cc210 */ /* 0x080fe40007ffe0ff */
[----:B------:R-:W-:Y:S02]  /*0770*/  @!P4 IADD3 R18, PT, PT, R18, 0x1, RZ ;  /* 0x000000011212c810 */ /* 0x000fe40007ffe0ff */
[-C--:B------:R-:W-:Y:S02]  /*0780*/  ISETP.GE.U32.AND P5, PT, R28, R13.reuse, PT ;  /* 0x0000000d1c00720c */ /* 0x080fe40003fa6070 */
[----:B------:R-:W-:Y:S02]  /*0790*/  ISETP.GE.U32.AND P4, PT, R24, R13, PT ;  /* 0x0000000d1800720c */ /* 0x000fe40003f86070 */
[----:B-1----:R-:W-:Y:S01]  /*07a0*/  LOP3.LUT R3, R11, R14, RZ, 0x3c, !PT ;  /* 0x0000000e0b037212 */ /* 0x002fe200078e3cff */
[----:B------:R-:W-:-:S02]  /*07b0*/  @!P6 VIADD R20, R20, 0x1 ;  /* 0x000000011414e836 */ /* 0x000fc40000000000 */
[----:B------:R-:W-:Y:S01]  /*07c0*/  @!P3 IMAD.IADD R26, R26, 0x1, -R13 ;  /* 0x000000011a1ab824 */ /* 0x000fe200078e0a0d */
[----:B------:R-:W-:Y:S02]  /*07d0*/  ISETP.GE.AND P6, PT, R3, RZ, PT ;  /* 0x000000ff0300720c */ /* 0x000fe40003fc6270 */
[----:B------:R-:W-:-:S03]  /*07e0*/  LOP3.LUT R3, R10, R14, RZ, 0x3c, !PT ;  /* 0x0000000e0a037212 */ /* 0x000fc600078e3cff */
[----:B------:R-:W-:Y:S02]  /*07f0*/  @P5 IADD3 R18, PT, PT, R18, 0x1, RZ ;  /* 0x0000000112125810 */ /* 0x000fe40007ffe0ff */
[----:B------:R-:W-:Y:S01]  /*0800*/  @P4 VIADD R20, R20, 0x1 ;  /* 0x0000000114144836 */ /* 0x000fe20000000000 */
[----:B------:R-:W-:Y:S02]  /*0810*/  ISETP.GE.U32.AND P5, PT, R26, R13, PT ;  /* 0x0000000d1a00720c */ /* 0x000fe40003fa6070 */
[----:B------:R-:W-:Y:S02]  /*0820*/  ISETP.GE.AND P4, PT, R3, RZ, PT ;  /* 0x000000ff0300720c */ /* 0x000fe40003f86270 */
[----:B------:R-:W-:Y:S02]  /*0830*/  LOP3.LUT R17, R17, R14, RZ, 0x3c, !PT ;  /* 0x0000000e11117212 */ /* 0x000fe400078e3cff */
[----:B------:R-:W-:Y:S02]  /*0840*/  @!P3 IADD3 R23, PT, PT, R23, 0x1, RZ ;  /* 0x000000011717b810 */ /* 0x000fe40007ffe0ff */
[----:B------:R-:W-:-:S02]  /*0850*/  ISETP.GE.AND P3, PT, R17, RZ, PT ;  /* 0x000000ff1100720c */ /* 0x000fc40003f66270 */
[----:B------:R-:W-:-:S03]  /*0860*/  LOP3.LUT R3, RZ, R14, RZ, 0x33, !PT ;  /* 0x0000000eff037212 */ /* 0x000fc600078e33ff */
[----:B------:R-:W-:Y:S02]  /*0870*/  @P5 IADD3 R23, PT, PT, R23, 0x1, RZ ;  /* 0x0000000117175810 */ /* 0x000fe40007ffe0ff */
[----:B------:R-:W-:Y:S01]  /*0880*/  @!P4 IMAD.MOV R20, RZ, RZ, -R20 ;  /* 0x000000ffff14c224 */ /* 0x000fe200078e0a14 */
[----:B------:R-:W-:-:S04]  /*0890*/  ISETP.NE.AND P5, PT, R14, RZ, PT ;  /* 0x000000ff0e00720c */ /* 0x000fc80003fa5270 */
[----:B0-----:R-:W-:Y:S02]  /*08a0*/  SEL R5, R3, R20, !P5 ;  /* 0x0000001403057207 */ /* 0x001fe40006800000 */
[----:B------:R-:W-:Y:S02]  /*08b0*/  @!P3 IADD3 R23, PT, PT, -R23, RZ, RZ ;  /* 0x000000ff1717b210 */ /* 0x000fe40007ffe1ff */
[----:B------:R-:W-:Y:S01]  /*08c0*/  IADD3 R27, PT, PT, -R5, RZ, RZ ;  /* 0x000000ff051b7210 */ /* 0x000fe20007ffe1ff */
[----:B------:R-:W-:-:S05]  /*08d0*/  IMAD R12, R12, 0x4, R15 ;  /* 0x000000040c0c7824 */ /* 0x000fca00078e020f */
[----:B------:R-:W-:Y:S01]  /*08e0*/  ISETP.GE.AND P3, PT, R12, UR8, PT ;  /* 0x000000080c007c0c */ /* 0x000fe2000bf66270 */
[----:B--2---:R-:W-:-:S05]  /*08f0*/  @!P0 HADD2.F32 R4, -RZ, R6.H0_H0 ;  /* 0x20000006ff048230 */ /* 0x004fca0000004100 */
[----:B---3--:R-:W-:Y:S01]  /*0900*/  @!P0 FMUL.FTZ R13, R9, R4 ;  /* 0x00000004090d8220 */ /* 0x008fe20000410000 */
[----:B------:R-:W-:-:S05]  /*0910*/  IMAD.MOV.U32 R4, RZ, RZ, R18 ;  /* 0x000000ffff047224 */ /* 0x000fca00078e0012 */
[----:B------:R-:W-:Y:S01]  /*0920*/  @!P6 IADD3 R4, PT, PT, -R4, RZ, RZ ;  /* 0x000000ff0404e210 */ /* 0x000fe20007ffe1ff */
[----:B------:R-:W-:-:S03]  /*0930*/  @!P0 HADD2.F32 R6, -RZ, R6.H1_H1 ;  /* 0x30000006ff068230 */ /* 0x000fc60000004100 */
[C---:B------:R-:W-:Y:S02]  /*0940*/  SEL R4, R3.reuse, R4, !P5 ;  /* 0x0000000403047207 */ /* 0x040fe40006800000 */
[----:B------:R-:W-:Y:S01]  /*0950*/  SEL R3, R3, R23, !P5 ;  /* 0x0000001703037207 */ /* 0x000fe20006800000 */
[--C-:B----4-:R-:W-:Y:S02]  /*0960*/  @!P2 HADD2.F32 R24, -RZ, R2.reuse.H0_H0 ;  /* 0x20000002ff18a230 */ /* 0x110fe40000004100 */
[C---:B------:R-:W-:Y:S01]  /*0970*/  @!P0 FMUL.FTZ R6, R9.reuse, R6 ;  /* 0x0000000609068220 */ /* 0x040fe20000410000 */
[----:B------:R-:W-:Y:S02]  /*0980*/  @!P2 HADD2.F32 R20, -RZ, R2.H1_H1 ;  /* 0x30000002ff14a230 */ /* 0x000fe40000004100 */
[----:B------:R-:W-:Y:S01]  /*0990*/  @!P2 FMUL.FTZ R17, R9, R24 ;  /* 0x000000180911a220 */ /* 0x000fe20000410000 */
[----:B------:R-:W-:Y:S02]  /*09a0*/  IMAD.MOV R24, RZ, RZ, -R4 ;  /* 0x000000ffff187224 */ /* 0x000fe400078e0a04 */
[----:B------:R-:W-:-:S02]  /*09b0*/  IMAD R2, R14, R27, R10 ;  /* 0x0000001b0e027224 */ /* 0x000fc400078e020a */
[----:B------:R-:W-:Y:S02]  /*09c0*/  IMAD R11, R14, R24, R11 ;  /* 0x000000180e0b7224 */ /* 0x000fe400078e020b */
[----:B------:R-:W-:Y:S01]  /*09d0*/  IMAD R3, R4, R3, R5 ;  /* 0x0000000304037224 */ /* 0x000fe200078e0205 */
[----:B------:R0:W-:Y:S01]  /*09e0*/  @!P0 F2I.S8.NTZ R18, R6 ;  /* 0x0000000600128305 */ /* 0x0001e20000202100 */
[--C-:B-----5:R-:W-:Y:S02]  /*09f0*/  @!P1 HADD2.F32 R4, -RZ, R7.reuse.H0_H0 ;  /* 0x20000007ff049230 */ /* 0x120fe40000004100 */
[----:B------:R-:W-:Y:S02]  /*0a00*/  IMAD R11, R3, R14, R11 ;  /* 0x0000000e030b7224 */ /* 0x000fe400078e020b */
[----:B------:R-:W-:Y:S01]  /*0a10*/  @!P2 FMUL.FTZ R10, R9, R20 ;  /* 0x00000014090aa220 */ /* 0x000fe20000410000 */
[----:B------:R-:W-:Y:S02]  /*0a20*/  @!P1 HADD2.F32 R20, -RZ, R7.H1_H1 ;  /* 0x30000007ff149230 */ /* 0x000fe40000004100 */
[----:B0-----:R-:W-:-:S02]  /*0a30*/  VIADD R6, R2, UR5 ;  /* 0x0000000502067c36 */ /* 0x001fc40008000000 */
[----:B------:R-:W-:Y:S01]  /*0a40*/  @!P1 FMUL.FTZ R23, R9, R4 ;  /* 0x0000000409179220 */ /* 0x000fe20000410000 */
[----:B------:R-:W0:Y:S01]  /*0a50*/  LDC.64 R2, c[0x0][0x380] ;  /* 0x0000e000ff027b82 */ /* 0x000e220000000a00 */
[----:B------:R-:W-:Y:S02]  /*0a60*/  IMAD R14, R11, R14, R6 ;  /* 0x0000000e0b0e7224 */ /* 0x000fe400078e0206 */
[----:B------:R-:W-:-:S05]  /*0a70*/  @!P1 FMUL.FTZ R20, R9, R20 ;  /* 0x0000001409149220 */ /* 0x000fca0000410000 */
[----:B------:R-:W1:Y:S01]  /*0a80*/  LDC.64 R4, c[0x0][0x380] ;  /* 0x0000e000ff047b82 */ /* 0x000e620000000a00 */
[----:B------:R-:W2:Y:S07]  /*0a90*/  @!P0 F2I.S8.NTZ R13, R13 ;  /* 0x0000000d000d8305 */ /* 0x000eae0000202100 */
[----:B------:R-:W3:Y:S01]  /*0aa0*/  LDC.64 R6, c[0x0][0x380] ;  /* 0x0000e000ff067b82 */ /* 0x000ee20000000a00 */
[C---:B------:R-:W-:Y:S01]  /*0ab0*/  @!P0 LEA R19, R14.reuse, R19, 0x5 ;  /* 0x000000130e138211 */ /* 0x040fe200078e28ff */
[----:B------:R-:W-:Y:S01]  /*0ac0*/  @!P2 F2I.S8.NTZ R17, R17 ;  /* 0x000000110011a305 */ /* 0x000fe20000202100 */
[C---:B------:R-:W-:Y:S01]  /*0ad0*/  @!P2 IMAD R21, R14.reuse, 0x20, R21 ;  /* 0x000000200e15a824 */ /* 0x040fe200078e0215 */
[----:B------:R-:W-:-:S02]  /*0ae0*/  @!P1 LEA R25, R14, R25, 0x5 ;  /* 0x000000190e199211 */ /* 0x000fc400078e28ff */
[----:B------:R-:W-:-:S04]  /*0af0*/  @!P0 IMAD R19, R16, UR4, R19 ;  /* 0x0000000410138c24 */ /* 0x000fc8000f8e0213 */
[----:B------:R-:W4:Y:S01]  /*0b00*/  @!P2 F2I.S8.NTZ R10, R10 ;  /* 0x0000000a000aa305 */ /* 0x000f220000202100 */
[----:B------:R-:W-:Y:S02]  /*0b10*/  @!P2 IMAD R21, R8, UR4, R21 ;  /* 0x000000040815ac24 */ /* 0x000fe4000f8e0215 */
[----:B------:R-:W-:-:S05]  /*0b20*/  @!P1 IMAD R25, R22, UR4, R25 ;  /* 0x0000000416199c24 */ /* 0x000fca000f8e0219 */
[----:B------:R-:W-:Y:S08]  /*0b30*/  @!P1 F2I.S8.NTZ R11, R23 ;  /* 0x00000017000b9305 */ /* 0x000ff00000202100 */
[----:B------:R-:W5:Y:S01]  /*0b40*/  @!P1 F2I.S8.NTZ R20, R20 ;  /* 0x0000001400149305 */ /* 0x000f620000202100 */
[----:B------:R-:W-:Y:S02]  /*0b50*/  @!P0 SHF.R.S32.HI R19, RZ, 0x1, R19 ;  /* 0x00000001ff138819 */ /* 0x000fe40000011413 */
[----:B------:R-:W-:-:S02]  /*0b60*/  @!P2 SHF.R.S32.HI R21, RZ, 0x1, R21 ;  /* 0x00000001ff15a819 */ /* 0x000fc40000011415 */
[----:B------:R-:W-:Y:S01]  /*0b70*/  @!P1 SHF.R.S32.HI R25, RZ, 0x1, R25 ;  /* 0x00000001ff199819 */ /* 0x000fe20000011419 */
[----:B0-----:R-:W-:Y:S01]  /*0b80*/  @!P0 IMAD.WIDE R2, R19, 0x2, R2 ;  /* 0x0000000213028825 */ /* 0x001fe200078e0202 */
[----:B--2---:R-:W-:Y:S02]  /*0b90*/  @!P0 PRMT R13, R18, 0x7604, R13 ;  /* 0x00007604120d8816 */ /* 0x004fe4000000000d */
[----:B----4-:R-:W-:Y:S01]  /*0ba0*/  @!P2 PRMT R17, R10, 0x7604, R17 ;  /* 0x000076040a11a816 */ /* 0x010fe20000000011 */
[----:B-1----:R-:W-:-:S04]  /*0bb0*/  @!P2 IMAD.WIDE R4, R21, 0x2, R4 ;  /* 0x000000021504a825 */ /* 0x002fc800078e0204 */
[----:B---3--:R-:W-:Y:S01]  /*0bc0*/  @!P1 IMAD.WIDE R6, R25, 0x2, R6 ;  /* 0x0000000219069825 */ /* 0x008fe200078e0206 */
[----:B-----5:R-:W-:Y:S01]  /*0bd0*/  @!P1 PRMT R11, R20, 0x7604, R11 ;  /* 0x00007604140b9816 */ /* 0x020fe2000000000b */
[----:B------:R0:W-:Y:S04]  /*0be0*/  @!P0 STG.E.U16 desc[UR6][R2.64], R13 ;  /* 0x0000000d02008986 */ /* 0x0001e8000c101506 */
[----:B------:R0:W-:Y:S04]  /*0bf0*/  @!P2 STG.E.U16 desc[UR6][R4.64], R17 ;  /* 0x000000110400a986 */ /* 0x0001e8000c101506 */
[----:B------:R0:W-:Y:S01]  /*0c00*/  @!P1 STG.E.U16 desc[UR6][R6.64], R11 ;  /* 0x0000000b06009986 */ /* 0x0001e2000c101506 */
[----:B------:R-:W-:Y:S05]  /*0c10*/  @P3 EXIT ;  /* 0x000000000000394d */ /* 0x000fea0003800000 */
[----:B0-----:R-:W0:Y:S01]  /*0c20*/  LDC.64 R4, c[0x0][0x388] ;  /* 0x0000e200ff047b82 */ /* 0x001e220000000a00 */
[C---:B------:R-:W-:Y:S02]  /*0c30*/  LOP3.LUT R7, R12.reuse, 0x1e, RZ, 0xc0, !PT ;  /* 0x0000001e0c077812 */ /* 0x040fe400078ec0ff */
[----:B------:R-:W-:Y:S02]  /*0c40*/  LOP3.LUT R12, R12, 0x3fe0, RZ, 0xc0, !PT ;  /* 0x00003fe00c0c7812 */ /* 0x000fe400078ec0ff */
[----:B------:R-:W-:-:S05]  /*0c50*/  LEA R3, R0, R7, 0x5 ;  /* 0x0000000700037211 */ /* 0x000fca00078e28ff */
[----:B------:R-:W-:-:S05]  /*0c60*/  IMAD R3, R12, UR4, R3 ;  /* 0x000000040c037c24 */ /* 0x000fca000f8e0203 */
[----:B------:R-:W-:-:S05]  /*0c70*/  SHF.R.S32.HI R3, RZ, 0x1, R3 ;  /* 0x00000001ff037819 */ /* 0x000fca0000011403 */
[----:B0-----:R-:W-:Y:S02]  /*0c80*/  IMAD.WIDE R4, R3, 0x4, R4 ;  /* 0x0000000403047825 */ /* 0x001fe400078e0204 */
[----:B------:R-:W0:Y:S04]  /*0c90*/  LDC.64 R2, c[0x0][0x380] ;  /* 0x0000e000ff027b82 */ /* 0x000e280000000a00 */
[----:B------:R-:W2:Y:S01]  /*0ca0*/  LDG.E.CONSTANT R4, desc[UR6][R4.64] ;  /* 0x0000000604047981 */ /* 0x000ea2000c1e9900 */
[----:B------:R-:W-:-:S04]  /*0cb0*/  IMAD R7, R14, 0x20, R7 ;  /* 0x000000200e077824 */ /* 0x000fc800078e0207 */
[----:B------:R-:W-:-:S05]  /*0cc0*/  IMAD R7, R12, UR4, R7 ;  /* 0x000000040c077c24 */ /* 0x000fca000f8e0207 */
[----:B------:R-:W-:-:S05]  /*0cd0*/  SHF.R.S32.HI R7, RZ, 0x1, R7 ;  /* 0x00000001ff077819 */ /* 0x000fca0000011407 */
[----:B0-----:R-:W-:-:S04]  /*0ce0*/  IMAD.WIDE R2, R7, 0x2, R2 ;  /* 0x0000000207027825 */ /* 0x001fc800078e0202 */
[--C-:B--2---:R-:W-:Y:S02]  /*0cf0*/  HADD2.F32 R0, -RZ, R4.reuse.H0_H0 ;  /* 0x20000004ff007230 */ /* 0x104fe40000004100 */
[----:B------:R-:W-:-:S03]  /*0d00*/  HADD2.F32 R6, -RZ, R4.H1_H1 ;  /* 0x30000004ff067230 */ /* 0x000fc60000004100 */
[C---:B------:R-:W-:Y:S02]  /*0d10*/  FMUL.FTZ R0, R9.reuse, R0 ;  /* 0x0000000009007220 */ /* 0x040fe40000410000 */
[----:B------:R-:W-:-:S04]  /*0d20*/  FMUL.FTZ R6, R9, R6 ;  /* 0x0000000609067220 */ /* 0x000fc80000410000 */
[----:B------:R-:W-:Y:S08]  /*0d30*/  F2I.S8.NTZ R0, R0 ;  /* 0x0000000000007305 */ /* 0x000ff00000202100 */
[----:B------:R-:W0:Y:S02]  /*0d40*/  F2I.S8.NTZ R9, R6 ;  /* 0x0000000600097305 */ /* 0x000e240000202100 */
[----:B0-----:R-:W-:-:S05]  /*0d50*/  PRMT R9, R9, 0x7604, R0 ;  /* 0x0000760409097816 */ /* 0x001fca0000000000 */
[----:B------:R-:W-:Y:S01]  /*0d60*/  STG.E.U16 desc[UR6][R2.64], R9 ;  /* 0x0000000902007986 */ /* 0x000fe2000c101506 */
[----:B------:R-:W-:Y:S05]  /*0d70*/  EXIT ;  /* 0x000000000000794d */ /* 0x000fea0003800000 */
.L_x_9:
        /* <DEDUP_REMOVED lines=16> */
.L_x_20:


//--------------------- .text._ZN17fastertransformer21shift_partition_COL32INS_5half4EEEvPaPKT_iiiiPKfii --------------------------
	.section	.text._ZN17fastertransformer21shift_partition_COL32INS_5half4EEEvPaPKT_iiiiPKfii,"ax",@progbits
	.align	128
        .global         _ZN17fastertransformer21shift_partition_COL32INS_5half4EEEvPaPKT_iiiiPKfii
        .type           _ZN17fastertransformer21shift_partition_COL32INS_5half4EEEvPaPKT_iiiiPKfii,@function
        .size           _ZN17fastertransformer21shift_partition_COL32INS_5half4EEEvPaPKT_iiiiPKfii,(.L_x_21 - _ZN17fastertransformer21shift_partition_COL32INS_5half4EEEvPaPKT_iiiiPKfii)
        .other          _ZN17fastertransformer21shift_partition_COL32INS_5half4EEEvPaPKT_iiiiPKfii,@"STO_CUDA_ENTRY STV_DEFAULT"
_ZN17fastertransformer21shift_partition_COL32INS_5half4EEEvPaPKT_iiiiPKfii:
.text._ZN17fastertransformer21shift_partition_COL32INS_5half4EEEvPaPKT_iiiiPKfii:
        /* <DEDUP_REMOVED lines=56> */
.L_x_10:
        /* <DEDUP_REMOVED lines=8> */
[----:B------:R-:W2:Y:S04]  /*0400*/  LDCU UR5, c[0x0][0x39c] ;  /* 0x00007380ff0577ac */ /* 0x000ea80008000800 */
[----:B------:R-:W-:-:S04]  /*0410*/  IMAD.HI.U32 R4, R12, R5, RZ ;  /* 0x000000050c047227 */ /* 0x000fc800078e00ff */
[----:B------:R-:W-:-:S04]  /*0420*/  IMAD.MOV R8, RZ, RZ, -R4 ;  /* 0x000000ffff087224 */ /* 0x000fc800078e0a04 */
[----:B------:R-:W-:Y:S01]  /*0430*/  IMAD R5, R2, R8, R5 ;  /* 0x0000000802057224 */ /* 0x000fe200078e0205 */
[----:B------:R-:W-:-:S04]  /*0440*/  LOP3.LUT R8, RZ, R0, RZ, 0x33, !PT ;  /* 0x00000000ff087212 */ /* 0x000fc800078e33ff */
[----:B------:R-:W-:Y:S01]  /*0450*/  ISETP.GT.U32.AND P1, PT, R2, R5, PT ;  /* 0x000000050200720c */ /* 0x000fe20003f24070 */
[----:B-1----:R-:W-:-:S12]  /*0460*/  IMAD.SHL.U32 R14, R14, 0x4, RZ ;  /* 0x000000040e0e7824 */ /* 0x002fd800078e00ff */
[----:B------:R-:W-:Y:S01]  /*0470*/  @!P1 IADD3 R5, PT, PT, R5, -R2, RZ ;  /* 0x8000000205059210 */ /* 0x000fe20007ffe0ff */
[----:B------:R-:W-:-:S03]  /*0480*/  @!P1 VIADD R4, R4, 0x1 ;  /* 0x0000000104049836 */ /* 0x000fc60000000000 */
[----:B------:R-:W-:Y:S02]  /*0490*/  ISETP.GE.U32.AND P0, PT, R5, R2, PT ;  /* 0x000000020500720c */ /* 0x000fe40003f06070 */
[----:B------:R-:W-:Y:S02]  /*04a0*/  LOP3.LUT R5, R13, R0, RZ, 0x3c, !PT ;  /* 0x000000000d057212 */ /* 0x000fe400078e3cff */
[----:B--2---:R-:W-:Y:S02]  /*04b0*/  ISETP.GE.AND P1, PT, R14, UR5, PT ;  /* 0x000000050e007c0c */ /* 0x004fe4000bf26270 */
[----:B------:R-:W-:Y:S02]  /*04c0*/  ISETP.GE.AND P2, PT, R5, RZ, PT ;  /* 0x000000ff0500720c */ /* 0x000fe40003f46270 */
[----:B0-----:R0:W5:Y:S05]  /*04d0*/  LDG.E.CONSTANT R5, desc[UR6][R10.64] ;  /* 0x000000060a057981 */ /* 0x00116a000c1e9900 */
[----:B------:R-:W-:-:S02]  /*04e0*/  @P0 IADD3 R4, PT, PT, R4, 0x1, RZ ;  /* 0x0000000104040810 */ /* 0x000fc40007ffe0ff */
[----:B------:R-:W-:-:S04]  /*04f0*/  ISETP.NE.AND P0, PT, R0, RZ, PT ;  /* 0x000000ff0000720c */ /* 0x000fc80003f05270 */
[----:B------:R-:W-:-:S05]  /*0500*/  @!P2 IMAD.MOV R4, RZ, RZ, -R4 ;  /* 0x000000ffff04a224 */ /* 0x000fca00078e0a04 */
[----:B------:R-:W-:-:S04]  /*0510*/  SEL R4, R8, R4, !P0 ;  /* 0x0000000408047207 */ /* 0x000fc80004000000 */
[----:B------:R-:W-:-:S05]  /*0520*/  IADD3 R9, PT, PT, -R4, RZ, RZ ;  /* 0x000000ff04097210 */ /* 0x000fca0007ffe1ff */
[----:B------:R-:W-:-:S05]  /*0530*/  IMAD R9, R0, R9, R13 ;  /* 0x0000000900097224 */ /* 0x000fca00078e020d */
[----:B------:R-:W-:Y:S01]  /*0540*/  IADD3 R9, PT, PT, R9, UR4, RZ ;  /* 0x0000000409097c10 */ /* 0x000fe2000fffe0ff */
[----:B0-----:R-:W-:Y:S06]  /*0550*/  @P1 EXIT ;  /* 0x000000000000194d */ /* 0x001fec0003800000 */
[----:B------:R-:W0:Y:S01]  /*0560*/  LDCU UR5, c[0x0][0x378] ;  /* 0x00006f00ff0577ac */ /* 0x000e220008000800 */
[----:B------:R-:W1:Y:S01]  /*0570*/  LDC.64 R10, c[0x0][0x388] ;  /* 0x0000e200ff0a7b82 */ /* 0x000e620000000a00 */
[----:B------:R-:W-:Y:S01]  /*0580*/  LOP3.LUT R13, R14, 0xfe0, RZ, 0xc0, !PT ;  /* 0x00000fe00e0d7812 */ /* 0x000fe200078ec0ff */
[----:B------:R-:W-:Y:S01]  /*0590*/  IMAD R6, R6, UR9, R3 ;  /* 0x0000000906067c24 */ /* 0x000fe2000f8e0203 */
[----:B------:R-:W-:-:S03]  /*05a0*/  LOP3.LUT R14, R14, 0x1c, RZ, 0xc0, !PT ;  /* 0x0000001c0e0e7812 */ /* 0x000fc600078ec0ff */
[----:B------:R-:W-:Y:S02]  /*05b0*/  VIADD R6, R6, UR4 ;  /* 0x0000000406067c36 */ /* 0x000fe40008000000 */
[----:B------:R-:W2:Y:S01]  /*05c0*/  LDC R19, c[0x0][0x398] ;  /* 0x0000e600ff137b82 */ /* 0x000ea20000000800 */
[----:B0-----:R-:W-:-:S04]  /*05d0*/  UIMAD UR5, UR8, UR5, URZ ;  /* 0x00000005080572a4 */ /* 0x001fc8000f8e02ff */
[----:B------:R-:W-:-:S06]  /*05e0*/  UIMAD UR5, UR5, UR9, URZ ;  /* 0x00000009050572a4 */ /* 0x000fcc000f8e02ff */
[----:B------:R-:W-:-:S05]  /*05f0*/  IMAD R3, R13, UR5, R14 ;  /* 0x000000050d037c24 */ /* 0x000fca000f8e020e */
[----:B------:R-:W-:-:S04]  /*0600*/  LEA R6, R6, R3, 0x5 ;  /* 0x0000000306067211 */ /* 0x000fc800078e28ff */
[----:B------:R-:W-:-:S05]  /*0610*/  SHF.R.S32.HI R13, RZ, 0x2, R6 ;  /* 0x00000002ff0d7819 */ /* 0x000fca0000011406 */
[----:B-1----:R-:W-:-:S05]  /*0620*/  IMAD.WIDE R10, R13, 0x8, R10 ;  /* 0x000000080d0a7825 */ /* 0x002fca00078e020a */
[----:B------:R-:W3:Y:S04]  /*0630*/  LDG.E R14, desc[UR6][R10.64] ;  /* 0x000000060a0e7981 */ /* 0x000ee8000c1e1900 */
[----:B------:R0:W4:Y:S01]  /*0640*/  LDG.E R6, desc[UR6][R10.64+0x4] ;  /* 0x000004060a067981 */ /* 0x000122000c1e1900 */
[----:B------:R-:W-:Y:S02]  /*0650*/  IABS R15, R7 ;  /* 0x00000007000f7213 */ /* 0x000fe40000000000 */
[----:B--2---:R-:W-:-:S03]  /*0660*/  IABS R17, R19 ;  /* 0x0000001300117213 */ /* 0x004fc60000000000 */
[----:B------:R-:W-:-:S04]  /*0670*/  IMAD.HI.U32 R13, R12, R15, RZ ;  /* 0x0000000f0c0d7227 */ /* 0x000fc800078e00ff */
[----:B------:R-:W-:Y:S01]  /*0680*/  IMAD.MOV R16, RZ, RZ, -R13 ;  /* 0x000000ffff107224 */ /* 0x000fe200078e0a0d */
[----:B0-----:R-:W-:Y:S01]  /*0690*/  LOP3.LUT R10, R7, R0, RZ, 0x3c, !PT ;  /* 0x00000000070a7212 */ /* 0x001fe200078e3cff */
[----:B------:R-:W-:-:S03]  /*06a0*/  IMAD.HI.U32 R12, R12, R17, RZ ;  /* 0x000000110c0c7227 */ /* 0x000fc600078e00ff */
[----:B------:R-:W-:Y:S01]  /*06b0*/  ISETP.GE.AND P1, PT, R10, RZ, PT ;  /* 0x000000ff0a00720c */ /* 0x000fe20003f26270 */
[----:B------:R-:W-:Y:S01]  /*06c0*/  IMAD R15, R2, R16, R15 ;  /* 0x00000010020f7224 */ /* 0x000fe200078e020f */
[----:B------:R-:W-:-:S04]  /*06d0*/  IADD3 R18, PT, PT, -R12, RZ, RZ ;  /* 0x000000ff0c127210 */ /* 0x000fc80007ffe1ff */
[C---:B------:R-:W-:Y:S01]  /*06e0*/  ISETP.GT.U32.AND P4, PT, R2.reuse, R15, PT ;  /* 0x0000000f0200720c */ /* 0x040fe20003f84070 */
[----:B------:R-:W-:-:S05]  /*06f0*/  IMAD R11, R2, R18, R17 ;  /* 0x00000012020b7224 */ /* 0x000fca00078e0211 */
[----:B------:R-:W-:-:S07]  /*0700*/  ISETP.GT.U32.AND P5, PT, R2, R11, PT ;  /* 0x0000000b0200720c */ /* 0x000fce0003fa4070 */
[----:B------:R-:W-:Y:S02]  /*0710*/  @!P4 IMAD.IADD R15, R15, 0x1, -R2 ;  /* 0x000000010f0fc824 */ /* 0x000fe400078e0a02 */
[----:B------:R-:W-:-:S03]  /*0720*/  @!P4 VIADD R13, R13, 0x1 ;  /* 0x000000010d0dc836 */ /* 0x000fc60000000000 */
[-C--:B------:R-:W-:Y:S01]  /*0730*/  ISETP.GE.U32.AND P3, PT, R15, R2.reuse, PT ;  /* 0x000000020f00720c */ /* 0x080fe20003f66070 */
[----:B------:R-:W-:Y:S01]  /*0740*/  @!P5 VIADD R12, R12, 0x1 ;  /* 0x000000010c0cd836 */ /* 0x000fe20000000000 */
[----:B------:R-:W-:-:S04]  /*0750*/  @!P5 IADD3 R11, PT, PT, R11, -R2, RZ ;  /* 0x800000020b0bd210 */ /* 0x000fc80007ffe0ff */
[----:B------:R-:W-:Y:S02]  /*0760*/  ISETP.GE.U32.AND P2, PT, R11, R2, PT ;  /* 0x000000020b00720c */ /* 0x000fe40003f46070 */
[----:B------:R-:W-:-:S05]  /*0770*/  LOP3.LUT R2, R19, R0, RZ, 0x3c, !PT ;  /* 0x0000000013027212 */ /* 0x000fca00078e3cff */
[----:B------:R-:W-:Y:S02]  /*0780*/  @P3 IADD3 R13, PT, PT, R13, 0x1, RZ ;  /* 0x000000010d0d3810 */ /* 0x000fe40007ffe0ff */
[----:B------:R-:W-:-:S03]  /*0790*/  ISETP.GE.AND P3, PT, R2, RZ, PT ;  /* 0x000000ff0200720c */ /* 0x000fc60003f66270 */
[----:B------:R-:W-:Y:S01]  /*07a0*/  @!P1 IMAD.MOV R13, RZ, RZ, -R13 ;  /* 0x000000ffff0d9224 */ /* 0x000fe200078e0a0d */
[----:B------:R-:W-:-:S04]  /*07b0*/  @P2 IADD3 R12, PT, PT, R12, 0x1, RZ ;  /* 0x000000010c0c2810 */ /* 0x000fc80007ffe0ff */
[----:B------:R-:W-:-:S05]  /*07c0*/  SEL R16, R8, R13, !P0 ;  /* 0x0000000d08107207 */ /* 0x000fca0004000000 */
[----:B------:R-:W-:Y:S01]  /*07d0*/  @!P3 IADD3 R12, PT, PT, -R12, RZ, RZ ;  /* 0x000000ff0c0cb210 */ /* 0x000fe20007ffe1ff */
[----:B------:R-:W-:-:S03]  /*07e0*/  IMAD.MOV R15, RZ, RZ, -R16 ;  /* 0x000000ffff0f7224 */ /* 0x000fc600078e0a10 */
[----:B------:R-:W-:Y:S01]  /*07f0*/  SEL R11, R8, R12, !P0 ;  /* 0x0000000c080b7207 */ /* 0x000fe20004000000 */
[----:B------:R-:W-:-:S04]  /*0800*/  IMAD R8, R0, R15, R7 ;  /* 0x0000000f00087224 */ /* 0x000fc800078e0207 */
[----:B------:R-:W-:-:S04]  /*0810*/  IMAD R11, R16, R11, R4 ;  /* 0x0000000b100b7224 */ /* 0x000fc800078e0204 */
[----:B------:R-:W-:-:S04]  /*0820*/  IMAD R8, R11, R0, R8 ;  /* 0x000000000b087224 */ /* 0x000fc800078e0208 */
[----:B------:R-:W-:-:S05]  /*0830*/  IMAD R8, R8, R0, R9 ;  /* 0x0000000008087224 */ /* 0x000fca00078e0209 */
[----:B------:R-:W-:-:S04]  /*0840*/  LEA R3, R8, R3, 0x5 ;  /* 0x0000000308037211 */ /* 0x000fc800078e28ff */
[----:B------:R-:W-:Y:S01]  /*0850*/  SHF.R.S32.HI R3, RZ, 0x2, R3 ;  /* 0x00000002ff037819 */ /* 0x000fe20000011403 */
[--C-:B---3--:R-:W-:Y:S02]  /*0860*/  HADD2.F32 R10, -RZ, R14.reuse.H0_H0 ;  /* 0x2000000eff0a7230 */ /* 0x108fe40000004100 */
[----:B------:R-:W-:Y:S02]  /*0870*/  HADD2.F32 R14, -RZ, R14.H1_H1 ;  /* 0x3000000eff0e7230 */ /* 0x000fe40000004100 */
[--C-:B----4-:R-:W-:Y:S02]  /*0880*/  HADD2.F32 R12, -RZ, R6.reuse.H1_H1 ;  /* 0x30000006ff0c7230 */ /* 0x110fe40000004100 */
[C---:B-----5:R-:W-:Y:S01]  /*0890*/  FMUL.FTZ R2, R5.reuse, R10 ;  /* 0x0000000a05027220 */ /* 0x060fe20000410000 */
[----:B------:R-:W-:Y:S02]  /*08a0*/  HADD2.F32 R10, -RZ, R6.H0_H0 ;  /* 0x20000006ff0a7230 */ /* 0x000fe40000004100 */
[C---:B------:R-:W-:Y:S01]  /*08b0*/  FMUL.FTZ R14, R5.reuse, R14 ;  /* 0x0000000e050e7220 */ /* 0x040fe20000410000 */
[----:B------:R-:W0:Y:S01]  /*08c0*/  LDC.64 R6, c[0x0][0x380] ;  /* 0x0000e000ff067b82 */ /* 0x000e220000000a00 */
[C---:B------:R-:W-:Y:S01]  /*08d0*/  FMUL.FTZ R12, R5.reuse, R12 ;  /* 0x0000000c050c7220 */ /* 0x040fe20000410000 */
[----:B------:R-:W-:Y:S01]  /*08e0*/  FMUL.FTZ R10, R5, R10 ;  /* 0x0000000a050a7220 */ /* 0x000fe20000410000 */
[----:B------:R-:W-:Y:S08]  /*08f0*/  F2I.S8.NTZ R2, R2 ;  /* 0x0000000200027305 */ /* 0x000ff00000202100 */
[----:B------:R-:W1:Y:S08]  /*0900*/  F2I.S8.NTZ R13, R14 ;  /* 0x0000000e000d7305 */ /* 0x000e700000202100 */
[----:B------:R-:W-:Y:S01]  /*0910*/  F2I.S8.NTZ R10, R10 ;  /* 0x0000000a000a7305 */ /* 0x000fe20000202100 */
[----:B0-----:R-:W-:Y:S01]  /*0920*/  IMAD.WIDE R6, R3, 0x4, R6 ;  /* 0x0000000403067825 */ /* 0x001fe200078e0206 */
[----:B-1----:R-:W-:-:S06]  /*0930*/  PRMT R2, R2, 0x3340, R13 ;  /* 0x0000334002027816 */ /* 0x002fcc000000000d */
[----:B------:R-:W0:Y:S02]  /*0940*/  F2I.S8.NTZ R5, R12 ;  /* 0x0000000c00057305 */ /* 0x000e240000202100 */
[----:B0-----:R-:W-:-:S04]  /*0950*/  PRMT R5, R10, 0x3340, R5 ;  /* 0x000033400a057816 */ /* 0x001fc80000000005 */
[----:B------:R-:W-:-:S05]  /*0960*/  PRMT R5, R2, 0x5410, R5 ;  /* 0x0000541002057816 */ /* 0x000fca0000000005 */
[----:B------:R-:W-:Y:S01]  /*0970*/  STG.E desc[UR6][R6.64], R5 ;  /* 0x0000000506007986 */ /* 0x000fe2000c101906 */
[----:B------:R-:W-:Y:S05]  /*0980*/  EXIT ;  /* 0x000000000000794d */ /* 0x000fea0003800000 */
.L_x_11:
        /* <DEDUP_REMOVED lines=15> */
.L_x_21:


//--------------------- .text._ZN17fastertransformer18shift_partition_v2IfEEvPT_PKS1_iiiiii --------------------------
	.section	.text._ZN17fastertransformer18shift_partition_v2IfEEvPT_PKS1_iiiiii,"ax",@progbits
	.align	128
        .global         _ZN17fastertransformer18shift_partition_v2IfEEvPT_PKS1_iiiiii
        .type           _ZN17fastertransformer18shift_partition_v2IfEEvPT_PKS1_iiiiii,@function
        .size           _ZN17fastertransformer18shift_partition_v2IfEEvPT_PKS1_iiiiii,(.L_x_22 - _ZN17fastertransformer18shift_partition_v2IfEEvPT_PKS1_iiiiii)
        .other          _ZN17fastertransformer18shift_partition_v2IfEEvPT_PKS1_iiiiii,@"STO_CUDA_ENTRY STV_DEFAULT"
_ZN17fastertransformer18shift_partition_v2IfEEvPT_PKS1_iiiiii:
.text._ZN17fastertransformer18shift_partition_v2IfEEvPT_PKS1_iiiiii:
        /* <DEDUP_REMOVED lines=47> */
.L_x_12:
        /* <DEDUP_REMOVED lines=122> */
.L_x_13:
        /* <DEDUP_REMOVED lines=15> */
.L_x_22:


//--------------------- .text._ZN17fastertransformer15shift_partitionIfEEvPT_PKS1_iiiiii --------------------------
	.section	.text._ZN17fastertransformer15shift_partitionIfEEvPT_PKS1_iiiiii,"ax",@progbits
	.align	128
        .global         _ZN17fastertransformer15shift_partitionIfEEvPT_PKS1_iiiiii
        .type           _ZN17fastertransformer15shift_partitionIfEEvPT_PKS1_iiiiii,@function
        .size           _ZN17fastertransformer15shift_partitionIfEEvPT_PKS1_iiiiii,(.L_x_23 - _ZN17fastertransformer15shift_partitionIfEEvPT_PKS1_iiiiii)
        .other          _ZN17fastertransformer15shift_partitionIfEEvPT_PKS1_iiiiii,@"STO_CUDA_ENTRY STV_DEFAULT"
_ZN17fastertransformer15shift_partitionIfEEvPT_PKS1_iiiiii:
.text._ZN17fastertransformer15shift_partitionIfEEvPT_PKS1_iiiiii:
        /* <DEDUP_REMOVED lines=56> */
.L_x_14:
[----:B------:R-:W-:Y:S01]  /*0380*/  IMAD R9, R9, R4, RZ ;  /* 0x0000000409097224 */ /* 0x000fe200078e02ff */
[----:B------:R-:W-:Y:S01]  /*0390*/  IABS R8, R11 ;  /* 0x0000000b00087213 */ /* 0x000fe20000000000 */
[----:B------:R-:W-:Y:S01]  /*03a0*/  IMAD.MOV.U32 R2, RZ, RZ, RZ ;  /* 0x000000ffff027224 */ /* 0x000fe200078e00ff */
[----:B------:R-:W0:Y:S03]  /*03b0*/  LDCU UR5, c[0x0][0x39c] ;  /* 0x00007380ff0577ac */ /* 0x000e260008000800 */
[----:B------:R-:W-:Y:S01]  /*03c0*/  IMAD.HI.U32 R10, R3, R9, R2 ;  /* 0x00000009030a7227 */ /* 0x000fe200078e0002 */
[----:B------:R-:W-:Y:S02]  /*03d0*/  MOV R9, R8 ;  /* 0x0000000800097202 */ /* 0x000fe40000000f00 */
[----:B------:R-:W-:-:S03]  /*03e0*/  LOP3.LUT R8, R11, R0, RZ, 0x3c, !PT ;  /* 0x000000000b087212 */ /* 0x000fc600078e3cff */
[----:B------:R-:W-:Y:S01]  /*03f0*/  IMAD.HI.U32 R3, R10, R9, RZ ;  /* 0x000000090a037227 */ /* 0x000fe200078e00ff */
[----:B------:R-:W-:-:S03]  /*0400*/  ISETP.GE.AND P2, PT, R8, RZ, PT ;  /* 0x000000ff0800720c */ /* 0x000fc60003f46270 */
[----:B------:R-:W-:-:S04]  /*0410*/  IMAD.MOV R2, RZ, RZ, -R3 ;  /* 0x000000ffff027224 */ /* 0x000fc800078e0a03 */
[C---:B------:R-:W-:Y:S02]  /*0420*/  IMAD R9, R4.reuse, R2, R9 ;  /* 0x0000000204097224 */ /* 0x040fe400078e0209 */
[----:B------:R-:W0:Y:S03]  /*0430*/  S2R R2, SR_TID.X ;  /* 0x0000000000027919 */ /* 0x000e260000002100 */
[----:B------:R-:W-:-:S13]  /*0440*/  ISETP.GT.U32.AND P1, PT, R4, R9, PT ;  /* 0x000000090400720c */ /* 0x000fda0003f24070 */
[----:B------:R-:W-:Y:S01]  /*0450*/  @!P1 IMAD.IADD R9, R9, 0x1, -R4 ;  /* 0x0000000109099824 */ /* 0x000fe200078e0a04 */
[----:B------:R-:W-:-:S04]  /*0460*/  @!P1 IADD3 R3, PT, PT, R3, 0x1, RZ ;  /* 0x0000000103039810 */ /* 0x000fc80007ffe0ff */
[----:B------:R-:W-:Y:S02]  /*0470*/  ISETP.GE.U32.AND P0, PT, R9, R4, PT ;  /* 0x000000040900720c */ /* 0x000fe40003f06070 */
[----:B------:R-:W-:Y:S02]  /*0480*/  LOP3.LUT R9, RZ, R0, RZ, 0x33, !PT ;  /* 0x00000000ff097212 */ /* 0x000fe400078e33ff */
[----:B0-----:R-:W-:-:S09]  /*0490*/  ISETP.GE.AND P1, PT, R2, UR5, PT ;  /* 0x0000000502007c0c */ /* 0x001fd2000bf26270 */
[----:B------:R-:W-:Y:S01]  /*04a0*/  @P0 VIADD R3, R3, 0x1 ;  /* 0x0000000103030836 */ /* 0x000fe20000000000 */
[----:B------:R-:W-:-:S03]  /*04b0*/  ISETP.NE.AND P0, PT, R0, RZ, PT ;  /* 0x000000ff0000720c */ /* 0x000fc60003f05270 */
[----:B------:R-:W-:-:S05]  /*04c0*/  @!P2 IMAD.MOV R3, RZ, RZ, -R3 ;  /* 0x000000ffff03a224 */ /* 0x000fca00078e0a03 */
[----:B------:R-:W-:-:S04]  /*04d0*/  SEL R8, R9, R3, !P0 ;  /* 0x0000000309087207 */ /* 0x000fc80004000000 */
[----:B------:R-:W-:-:S05]  /*04e0*/  IADD3 R3, PT, PT, -R8, RZ, RZ ;  /* 0x000000ff08037210 */ /* 0x000fca0007ffe1ff */
[----:B------:R-:W-:-:S04]  /*04f0*/  IMAD R3, R0, R3, R11 ;  /* 0x0000000300037224 */ /* 0x000fc800078e020b */
[----:B------:R-:W-:Y:S01]  /*0500*/  VIADD R3, R3, UR4 ;  /* 0x0000000403037c36 */ /* 0x000fe20008000000 */
[----:B------:R-:W-:Y:S06]  /*0510*/  @P1 EXIT ;  /* 0x000000000000194d */ /* 0x000fec0003800000 */
[----:B------:R-:W-:Y:S01]  /*0520*/  IMAD R6, R5, UR6, R6 ;  /* 0x0000000605067c24 */ /* 0x000fe2000f8e0206 */
[----:B------:R-:W0:Y:S01]  /*0530*/  LDCU.64 UR10, c[0x0][0x388] ;  /* 0x00007100ff0a77ac */ /* 0x000e220008000a00 */
[----:B------:R-:W1:Y:S02]  /*0540*/  LDC R17, c[0x0][0x398] ;  /* 0x0000e600ff117b82 */ /* 0x000e640000000800 */
[----:B------:R-:W-:Y:S01]  /*0550*/  VIADD R6, R6, UR4 ;  /* 0x0000000406067c36 */ /* 0x000fe20008000000 */
[----:B------:R-:W2:Y:S03]  /*0560*/  LDCU.64 UR8, c[0x0][0x358] ;  /* 0x00006b00ff0877ac */ /* 0x000ea60008000a00 */
[----:B------:R-:W-:-:S05]  /*0570*/  IMAD R5, R6, UR5, RZ ;  /* 0x0000000506057c24 */ /* 0x000fca000f8e02ff */
[----:B------:R-:W-:-:S04]  /*0580*/  IADD3 R6, P1, PT, R5, R2, RZ ;  /* 0x0000000205067210 */ /* 0x000fc80007f3e0ff */
[----:B------:R-:W-:Y:S02]  /*0590*/  LEA.HI.X.SX32 R5, R5, RZ, 0x1, P1 ;  /* 0x000000ff05057211 */ /* 0x000fe400008f0eff */
[----:B0-----:R-:W-:-:S04]  /*05a0*/  LEA R12, P1, R6, UR10, 0x2 ;  /* 0x0000000a060c7c11 */ /* 0x001fc8000f8210ff */
[----:B------:R-:W-:-:S05]  /*05b0*/  LEA.HI.X R13, R6, UR11, R5, 0x2, P1 ;  /* 0x0000000b060d7c11 */ /* 0x000fca00088f1405 */
[----:B--2---:R0:W2:Y:S01]  /*05c0*/  LDG.E.CONSTANT R5, desc[UR8][R12.64] ;  /* 0x000000080c057981 */ /* 0x0040a2000c1e9900 */
[----:B------:R-:W-:Y:S02]  /*05d0*/  IABS R11, R7 ;  /* 0x00000007000b7213 */ /* 0x000fe40000000000 */
[----:B-1----:R-:W-:-:S03]  /*05e0*/  IABS R15, R17 ;  /* 0x00000011000f7213 */ /* 0x002fc60000000000 */
        /* <DEDUP_REMOVED lines=8> */
[----:B------:R-:W-:Y:S02]  /*0670*/  @!P5 IMAD.IADD R11, R11, 0x1, -R4 ;  /* 0x000000010b0bd824 */ /* 0x000fe400078e0a04 */
[-C--:B------:R-:W-:Y:S01]  /*0680*/  @!P3 IADD3 R13, PT, PT, R13, -R4.reuse, RZ ;  /* 0x800000040d0db210 */ /* 0x080fe20007ffe0ff */
[----:B------:R-:W-:Y:S02]  /*0690*/  @!P5 VIADD R6, R6, 0x1 ;  /* 0x000000010606d836 */ /* 0x000fe40000000000 */
[-C--:B------:R-:W-:Y:S01]  /*06a0*/  ISETP.GE.U32.AND P4, PT, R11, R4.reuse, PT ;  /* 0x000000040b00720c */ /* 0x080fe20003f86070 */
[----:B------:R-:W-:Y:S01]  /*06b0*/  @!P3 VIADD R10, R10, 0x1 ;  /* 0x000000010a0ab836 */ /* 0x000fe20000000000 */
[----:B------:R-:W-:Y:S02]  /*06c0*/  ISETP.GE.U32.AND P2, PT, R13, R4, PT ;  /* 0x000000040d00720c */ /* 0x000fe40003f46070 */
[-C--:B------:R-:W-:Y:S02]  /*06d0*/  LOP3.LUT R11, R7, R0.reuse, RZ, 0x3c, !PT ;  /* 0x00000000070b7212 */ /* 0x080fe400078e3cff */
[----:B------:R-:W-:-:S02]  /*06e0*/  LOP3.LUT R4, R17, R0, RZ, 0x3c, !PT ;  /* 0x0000000011047212 */ /* 0x000fc400078e3cff */
[----:B------:R-:W-:Y:S02]  /*06f0*/  ISETP.GE.AND P1, PT, R11, RZ, PT ;  /* 0x000000ff0b00720c */ /* 0x000fe40003f26270 */
[----:B------:R-:W-:-:S03]  /*0700*/  ISETP.GE.AND P5, PT, R4, RZ, PT ;  /* 0x000000ff0400720c */ /* 0x000fc60003fa6270 */
[----:B------:R-:W-:Y:S02]  /*0710*/  @P4 IADD3 R6, PT, PT, R6, 0x1, RZ ;  /* 0x0000000106064810 */ /* 0x000fe40007ffe0ff */
[----:B------:R-:W-:-:S04]  /*0720*/  @P2 IADD3 R10, PT, PT, R10, 0x1, RZ ;  /* 0x000000010a0a2810 */ /* 0x000fc80007ffe0ff */
[----:B------:R-:W-:Y:S02]  /*0730*/  MOV R4, R10 ;  /* 0x0000000a00047202 */ /* 0x000fe40000000f00 */
[----:B------:R-:W-:Y:S01]  /*0740*/  @!P1 IMAD.MOV R6, RZ, RZ, -R6 ;  /* 0x000000ffff069224 */ /* 0x000fe200078e0a06 */
[----:B------:R-:W0:Y:S02]  /*0750*/  LDC.64 R10, c[0x0][0x380] ;  /* 0x0000e000ff0a7b82 */ /* 0x000e240000000a00 */
        /* <DEDUP_REMOVED lines=10> */
[----:B--2---:R-:W-:Y:S01]  /*0800*/  STG.E desc[UR8][R10.64], R5 ;  /* 0x000000050a007986 */ /* 0x004fe2000c101908 */
[----:B------:R-:W-:Y:S05]  /*0810*/  EXIT ;  /* 0x000000000000794d */ /* 0x000fea0003800000 */
.L_x_15:
        /* <DEDUP_REMOVED lines=14> */
.L_x_23:


//--------------------- .nv.shared.reserved.0     --------------------------
	.section	.nv.shared.reserved.0,"aw",@nobits
	.weak		__nv_reservedSMEM_offset_0_alias
	.size		__nv_reservedSMEM_offset_0_alias, 0, 64
	.other		__nv_reservedSMEM_offset_0_alias,@"STO_CUDA_RESERVED_SHARED STV_DEFAULT"
__nv_reservedSMEM_offset_0_alias:
	.zero		0
	.zero		64


//--------------------- .nv.constant0._ZN17fastertransformer21shift_partition_COL32IfEEvPaPKT_iiiiPKfii --------------------------
	.section	.nv.constant0._ZN17fastertransformer21shift_partition_COL32IfEEvPaPKT_iiiiPKfii,"a",@progbits
	.sectionflags	@""
	.align	4
.nv.constant0._ZN17fastertransformer21shift_partition_COL32IfEEvPaPKT_iiiiPKfii:
	.zero		944


//--------------------- .nv.constant0._ZN17fastertransformer24shift_partition_v2_COL32IfEEvPaPKT_iiiiPKfii --------------------------
	.section	.nv.constant0._ZN17fastertransformer24shift_partition_v2_COL32IfEEvPaPKT_iiiiPKfii,"a",@progbits
	.sectionflags	@""
	.align	4
.nv.constant0._ZN17fastertransformer24shift_partition_v2_COL32IfEEvPaPKT_iiiiPKfii:
	.zero		944


//--------------------- .nv.constant0._ZN17fastertransformer15shift_partitionI7__half2EEvPT_PKS2_iiiiii --------------------------
	.section	.nv.constant0._ZN17fastertransformer15shift_partitionI7__half2EEvPT_PKS2_iiiiii,"a",@progbits
	.sectionflags	@""
	.align	4
.nv.constant0._ZN17fastertransformer15shift_partitionI7__half2EEvPT_PKS2_iiiiii:
	.zero		936


//--------------------- .nv.constant0._ZN17fastertransformer18shift_partition_v2I7__half2EEvPT_PKS2_iiiiii --------------------------
	.section	.nv.constant0._ZN17fastertransformer18shift_partition_v2I7__half2EEvPT_PKS2_iiiiii,"a",@progbits
	.sectionflags	@""
	.align	4
.nv.constant0._ZN17fastertransformer18shift_partition_v2I7__half2EEvPT_PKS2_iiiiii:
	.zero		936


//--------------------- .nv.constant0._ZN17fastertransformer24shift_partition_v2_COL32I7__half2EEvPaPKT_iiiiPKfii --------------------------
	.section	.nv.constant0._ZN17fastertransformer24shift_partition_v2_COL32I7__half2EEvPaPKT_iiiiPKfii,"a",@progbits
	.sectionflags	@""
	.align	4
.nv.constant0._ZN17fastertransformer24shift_partition_v2_COL32I7__half2EEvPaPKT_iiiiPKfii:
	.zero		944


//--------------------- .nv.constant0._ZN17fastertransformer21shift_partition_COL32INS_5half4EEEvPaPKT_iiiiPKfii --------------------------
	.section	.nv.constant0._ZN17fastertransformer21shift_partition_COL32INS_5half4EEEvPaPKT_iiiiPKfii,"a",@progbits
	.sectionflags	@""
	.align	4
.nv.constant0._ZN17fastertransformer21shift_partition_COL32INS_5half4EEEvPaPKT_iiiiPKfii:
	.zero		944


//--------------------- .nv.constant0._ZN17fastertransformer18shift_partition_v2IfEEvPT_PKS1_iiiiii --------------------------
	.section	.nv.constant0._ZN17fastertransformer18shift_partition_v2IfEEvPT_PKS1_iiiiii,"a",@progbits
	.sectionflags	@""
	.align	4
.nv.constant0._ZN17fastertransformer18shift_partition_v2IfEEvPT_PKS1_iiiiii:
	.zero		936


//--------------------- .nv.constant0._ZN17fastertransformer15shift_partitionIfEEvPT_PKS1_iiiiii --------------------------
	.section	.nv.constant0._ZN17fastertransformer15shift_partitionIfEEvPT_PKS1_iiiiii,"a",@progbits
	.sectionflags	@""
	.align	4
.nv.constant0._ZN17fastertransformer15shift_partitionIfEEvPT_PKS1_iiiiii:
	.zero		936


//--------------------- SYMBOLS --------------------------

	.type		.nv.reservedSmem.offset0,@object
	.size		.nv.reservedSmem.offset0,0x4
